//
// Generated by NVIDIA NVVM Compiler
//
// Compiler Build ID: CL-36424714
// Cuda compilation tools, release 13.0, V13.0.88
// Based on NVVM 20.0.0
//

.version 9.0
.target sm_100
.address_size 64

	// .globl	_Z22global_latency_l1_dataPjiS_S_m
// _ZZ22global_latency_l1_dataPjiS_S_mE8s_tvalue has been demoted
// _ZZ22global_latency_l1_dataPjiS_S_mE7s_index has been demoted
// _ZZ25global_latency_compressedPjiS_S_mE8s_tvalue has been demoted
// _ZZ26global_latency_l1_readonlyPKjiPjS1_mE8s_tvalue has been demoted
// _ZZ25global_latency_l1_texturePjyiS_S_mE8s_tvalue has been demoted
// _ZZ25global_latency_l1_texturePjyiS_S_mE7s_index has been demoted

.visible .entry _Z22global_latency_l1_dataPjiS_S_m(
	.param .u64 .ptr .align 1 _Z22global_latency_l1_dataPjiS_S_m_param_0,
	.param .u32 _Z22global_latency_l1_dataPjiS_S_m_param_1,
	.param .u64 .ptr .align 1 _Z22global_latency_l1_dataPjiS_S_m_param_2,
	.param .u64 .ptr .align 1 _Z22global_latency_l1_dataPjiS_S_m_param_3,
	.param .u64 _Z22global_latency_l1_dataPjiS_S_m_param_4
)
{
	.reg .pred 	%p<13>;
	.reg .b32 	%r<151>;
	.reg .b64 	%rd<52>;
	// demoted variable
	.shared .align 4 .b8 _ZZ22global_latency_l1_dataPjiS_S_mE8s_tvalue[24576];
	// demoted variable
	.shared .align 4 .b8 _ZZ22global_latency_l1_dataPjiS_S_mE7s_index[24576];
	ld.param.u64 	%rd12, [_Z22global_latency_l1_dataPjiS_S_m_param_0];
	ld.param.u32 	%r56, [_Z22global_latency_l1_dataPjiS_S_m_param_1];
	ld.param.u64 	%rd8, [_Z22global_latency_l1_dataPjiS_S_m_param_2];
	ld.param.u64 	%rd9, [_Z22global_latency_l1_dataPjiS_S_m_param_3];
	ld.param.u64 	%rd10, [_Z22global_latency_l1_dataPjiS_S_m_param_4];
	mov.u32 	%r59, _ZZ22global_latency_l1_dataPjiS_S_mE7s_index;
	add.s32 	%r129, %r59, 64;
	mov.u32 	%r60, _ZZ22global_latency_l1_dataPjiS_S_mE8s_tvalue;
	add.s32 	%r128, %r60, 64;
	cvta.to.global.u64 	%rd1, %rd12;
	mov.b64 	%rd50, 6144;
$L__BB0_1:
	mov.b32 	%r61, 0;
	st.shared.u32 	[%r129+-64], %r61;
	st.shared.u32 	[%r128+-64], %r61;
	st.shared.u32 	[%r129+-60], %r61;
	st.shared.u32 	[%r128+-60], %r61;
	st.shared.u32 	[%r129+-56], %r61;
	st.shared.u32 	[%r128+-56], %r61;
	st.shared.u32 	[%r129+-52], %r61;
	st.shared.u32 	[%r128+-52], %r61;
	st.shared.u32 	[%r129+-48], %r61;
	st.shared.u32 	[%r128+-48], %r61;
	st.shared.u32 	[%r129+-44], %r61;
	st.shared.u32 	[%r128+-44], %r61;
	st.shared.u32 	[%r129+-40], %r61;
	st.shared.u32 	[%r128+-40], %r61;
	st.shared.u32 	[%r129+-36], %r61;
	st.shared.u32 	[%r128+-36], %r61;
	st.shared.u32 	[%r129+-32], %r61;
	st.shared.u32 	[%r128+-32], %r61;
	st.shared.u32 	[%r129+-28], %r61;
	st.shared.u32 	[%r128+-28], %r61;
	st.shared.u32 	[%r129+-24], %r61;
	st.shared.u32 	[%r128+-24], %r61;
	st.shared.u32 	[%r129+-20], %r61;
	st.shared.u32 	[%r128+-20], %r61;
	st.shared.u32 	[%r129+-16], %r61;
	st.shared.u32 	[%r128+-16], %r61;
	st.shared.u32 	[%r129+-12], %r61;
	st.shared.u32 	[%r128+-12], %r61;
	st.shared.u32 	[%r129+-8], %r61;
	st.shared.u32 	[%r128+-8], %r61;
	st.shared.u32 	[%r129+-4], %r61;
	st.shared.u32 	[%r128+-4], %r61;
	st.shared.u32 	[%r129], %r61;
	st.shared.u32 	[%r128], %r61;
	st.shared.u32 	[%r129+4], %r61;
	st.shared.u32 	[%r128+4], %r61;
	st.shared.u32 	[%r129+8], %r61;
	st.shared.u32 	[%r128+8], %r61;
	st.shared.u32 	[%r129+12], %r61;
	st.shared.u32 	[%r128+12], %r61;
	st.shared.u32 	[%r129+16], %r61;
	st.shared.u32 	[%r128+16], %r61;
	st.shared.u32 	[%r129+20], %r61;
	st.shared.u32 	[%r128+20], %r61;
	st.shared.u32 	[%r129+24], %r61;
	st.shared.u32 	[%r128+24], %r61;
	st.shared.u32 	[%r129+28], %r61;
	st.shared.u32 	[%r128+28], %r61;
	st.shared.u32 	[%r129+32], %r61;
	st.shared.u32 	[%r128+32], %r61;
	st.shared.u32 	[%r129+36], %r61;
	st.shared.u32 	[%r128+36], %r61;
	st.shared.u32 	[%r129+40], %r61;
	st.shared.u32 	[%r128+40], %r61;
	st.shared.u32 	[%r129+44], %r61;
	st.shared.u32 	[%r128+44], %r61;
	st.shared.u32 	[%r129+48], %r61;
	st.shared.u32 	[%r128+48], %r61;
	st.shared.u32 	[%r129+52], %r61;
	st.shared.u32 	[%r128+52], %r61;
	st.shared.u32 	[%r129+56], %r61;
	st.shared.u32 	[%r128+56], %r61;
	st.shared.u32 	[%r129+60], %r61;
	st.shared.u32 	[%r128+60], %r61;
	add.s64 	%rd50, %rd50, -32;
	add.s32 	%r129, %r129, 128;
	add.s32 	%r128, %r128, 128;
	setp.ne.s64 	%p1, %rd50, 0;
	@%p1 bra 	$L__BB0_1;
	cvt.u32.u64 	%r5, %rd10;
	setp.lt.s32 	%p2, %r5, 0;
	mov.b32 	%r146, 0;
	@%p2 bra 	$L__BB0_24;
	mul.lo.s32 	%r140, %r5, -6144;
	max.s32 	%r65, %r140, 6143;
	mad.lo.s32 	%r66, %r5, 6144, %r65;
	add.s32 	%r7, %r66, 1;
	and.b32  	%r8, %r7, 3;
	setp.lt.u32 	%p3, %r66, 3;
	mov.b32 	%r146, 0;
	@%p3 bra 	$L__BB0_18;
	and.b32  	%r68, %r7, -4;
	neg.s32 	%r132, %r68;
	mul.lo.s32 	%r69, %r5, 24576;
	sub.s32 	%r70, 8, %r69;
	add.s32 	%r131, %r59, %r70;
	add.s32 	%r130, %r60, %r70;
	mov.b32 	%r146, 0;
$L__BB0_5:
	setp.lt.s32 	%p4, %r140, 0;
	@%p4 bra 	$L__BB0_7;
	// begin inline asm
	mov.u64 	%rd15, %clock64;
	// end inline asm
	cvt.u32.u64 	%r73, %rd15;
	mul.wide.u32 	%rd17, %r146, 4;
	add.s64 	%rd18, %rd1, %rd17;
	ld.global.u32 	%r135, [%rd18];
	st.shared.u32 	[%r131+-8], %r135;
	// begin inline asm
	mov.u64 	%rd16, %clock64;
	// end inline asm
	cvt.u32.u64 	%r74, %rd16;
	sub.s32 	%r75, %r74, %r73;
	st.shared.u32 	[%r130+-8], %r75;
	bra.uni 	$L__BB0_8;
$L__BB0_7:
	mul.wide.u32 	%rd13, %r146, 4;
	add.s64 	%rd14, %rd1, %rd13;
	ld.global.u32 	%r135, [%rd14];
$L__BB0_8:
	setp.gt.s32 	%p5, %r140, -2;
	@%p5 bra 	$L__BB0_10;
	mul.wide.u32 	%rd19, %r135, 4;
	add.s64 	%rd20, %rd1, %rd19;
	ld.global.u32 	%r136, [%rd20];
	bra.uni 	$L__BB0_11;
$L__BB0_10:
	// begin inline asm
	mov.u64 	%rd21, %clock64;
	// end inline asm
	cvt.u32.u64 	%r76, %rd21;
	mul.wide.u32 	%rd23, %r135, 4;
	add.s64 	%rd24, %rd1, %rd23;
	ld.global.u32 	%r136, [%rd24];
	st.shared.u32 	[%r131+-4], %r136;
	// begin inline asm
	mov.u64 	%rd22, %clock64;
	// end inline asm
	cvt.u32.u64 	%r77, %rd22;
	sub.s32 	%r78, %r77, %r76;
	st.shared.u32 	[%r130+-4], %r78;
$L__BB0_11:
	setp.gt.s32 	%p6, %r140, -3;
	@%p6 bra 	$L__BB0_13;
	mul.wide.u32 	%rd25, %r136, 4;
	add.s64 	%rd26, %rd1, %rd25;
	ld.global.u32 	%r137, [%rd26];
	bra.uni 	$L__BB0_14;
$L__BB0_13:
	// begin inline asm
	mov.u64 	%rd27, %clock64;
	// end inline asm
	cvt.u32.u64 	%r79, %rd27;
	mul.wide.u32 	%rd29, %r136, 4;
	add.s64 	%rd30, %rd1, %rd29;
	ld.global.u32 	%r137, [%rd30];
	st.shared.u32 	[%r131], %r137;
	// begin inline asm
	mov.u64 	%rd28, %clock64;
	// end inline asm
	cvt.u32.u64 	%r80, %rd28;
	sub.s32 	%r81, %r80, %r79;
	st.shared.u32 	[%r130], %r81;
$L__BB0_14:
	setp.gt.s32 	%p7, %r140, -4;
	@%p7 bra 	$L__BB0_16;
	mul.wide.u32 	%rd31, %r137, 4;
	add.s64 	%rd32, %rd1, %rd31;
	ld.global.u32 	%r146, [%rd32];
	bra.uni 	$L__BB0_17;
$L__BB0_16:
	// begin inline asm
	mov.u64 	%rd33, %clock64;
	// end inline asm
	cvt.u32.u64 	%r82, %rd33;
	mul.wide.u32 	%rd35, %r137, 4;
	add.s64 	%rd36, %rd1, %rd35;
	ld.global.u32 	%r146, [%rd36];
	st.shared.u32 	[%r131+4], %r146;
	// begin inline asm
	mov.u64 	%rd34, %clock64;
	// end inline asm
	cvt.u32.u64 	%r83, %rd34;
	sub.s32 	%r84, %r83, %r82;
	st.shared.u32 	[%r130+4], %r84;
$L__BB0_17:
	add.s32 	%r140, %r140, 4;
	add.s32 	%r132, %r132, 4;
	add.s32 	%r131, %r131, 16;
	add.s32 	%r130, %r130, 16;
	setp.ne.s32 	%p8, %r132, 0;
	@%p8 bra 	$L__BB0_5;
$L__BB0_18:
	setp.eq.s32 	%p9, %r8, 0;
	@%p9 bra 	$L__BB0_24;
	shl.b32 	%r85, %r140, 2;
	add.s32 	%r144, %r60, %r85;
	add.s32 	%r143, %r59, %r85;
	neg.s32 	%r142, %r8;
$L__BB0_20:
	.pragma "nounroll";
	setp.gt.s32 	%p10, %r140, -1;
	@%p10 bra 	$L__BB0_22;
	mul.wide.u32 	%rd37, %r146, 4;
	add.s64 	%rd38, %rd1, %rd37;
	ld.global.u32 	%r146, [%rd38];
	bra.uni 	$L__BB0_23;
$L__BB0_22:
	// begin inline asm
	mov.u64 	%rd39, %clock64;
	// end inline asm
	cvt.u32.u64 	%r88, %rd39;
	mul.wide.u32 	%rd41, %r146, 4;
	add.s64 	%rd42, %rd1, %rd41;
	ld.global.u32 	%r146, [%rd42];
	st.shared.u32 	[%r143], %r146;
	// begin inline asm
	mov.u64 	%rd40, %clock64;
	// end inline asm
	cvt.u32.u64 	%r89, %rd40;
	sub.s32 	%r90, %r89, %r88;
	st.shared.u32 	[%r144], %r90;
$L__BB0_23:
	add.s32 	%r140, %r140, 1;
	add.s32 	%r144, %r144, 4;
	add.s32 	%r143, %r143, 4;
	add.s32 	%r142, %r142, 1;
	setp.ne.s32 	%p11, %r142, 0;
	@%p11 bra 	$L__BB0_20;
$L__BB0_24:
	mul.wide.s32 	%rd44, %r56, 4;
	add.s64 	%rd45, %rd1, %rd44;
	st.global.u32 	[%rd45], %r146;
	mul.wide.u32 	%rd46, %r146, 4;
	add.s64 	%rd47, %rd1, %rd46;
	ld.global.u32 	%r93, [%rd47];
	st.global.u32 	[%rd45+4], %r93;
	cvta.to.global.u64 	%rd4, %rd9;
	add.s32 	%r150, %r59, 32;
	add.s32 	%r149, %r60, 32;
	cvta.to.global.u64 	%rd5, %rd8;
	mov.b64 	%rd51, 32;
$L__BB0_25:
	ld.shared.u32 	%r96, [%r150+-32];
	add.s64 	%rd48, %rd4, %rd51;
	st.global.u32 	[%rd48+-32], %r96;
	ld.shared.u32 	%r97, [%r149+-32];
	add.s64 	%rd49, %rd5, %rd51;
	st.global.u32 	[%rd49+-32], %r97;
	ld.shared.u32 	%r98, [%r150+-28];
	st.global.u32 	[%rd48+-28], %r98;
	ld.shared.u32 	%r99, [%r149+-28];
	st.global.u32 	[%rd49+-28], %r99;
	ld.shared.u32 	%r100, [%r150+-24];
	st.global.u32 	[%rd48+-24], %r100;
	ld.shared.u32 	%r101, [%r149+-24];
	st.global.u32 	[%rd49+-24], %r101;
	ld.shared.u32 	%r102, [%r150+-20];
	st.global.u32 	[%rd48+-20], %r102;
	ld.shared.u32 	%r103, [%r149+-20];
	st.global.u32 	[%rd49+-20], %r103;
	ld.shared.u32 	%r104, [%r150+-16];
	st.global.u32 	[%rd48+-16], %r104;
	ld.shared.u32 	%r105, [%r149+-16];
	st.global.u32 	[%rd49+-16], %r105;
	ld.shared.u32 	%r106, [%r150+-12];
	st.global.u32 	[%rd48+-12], %r106;
	ld.shared.u32 	%r107, [%r149+-12];
	st.global.u32 	[%rd49+-12], %r107;
	ld.shared.u32 	%r108, [%r150+-8];
	st.global.u32 	[%rd48+-8], %r108;
	ld.shared.u32 	%r109, [%r149+-8];
	st.global.u32 	[%rd49+-8], %r109;
	ld.shared.u32 	%r110, [%r150+-4];
	st.global.u32 	[%rd48+-4], %r110;
	ld.shared.u32 	%r111, [%r149+-4];
	st.global.u32 	[%rd49+-4], %r111;
	ld.shared.u32 	%r112, [%r150];
	st.global.u32 	[%rd48], %r112;
	ld.shared.u32 	%r113, [%r149];
	st.global.u32 	[%rd49], %r113;
	ld.shared.u32 	%r114, [%r150+4];
	st.global.u32 	[%rd48+4], %r114;
	ld.shared.u32 	%r115, [%r149+4];
	st.global.u32 	[%rd49+4], %r115;
	ld.shared.u32 	%r116, [%r150+8];
	st.global.u32 	[%rd48+8], %r116;
	ld.shared.u32 	%r117, [%r149+8];
	st.global.u32 	[%rd49+8], %r117;
	ld.shared.u32 	%r118, [%r150+12];
	st.global.u32 	[%rd48+12], %r118;
	ld.shared.u32 	%r119, [%r149+12];
	st.global.u32 	[%rd49+12], %r119;
	ld.shared.u32 	%r120, [%r150+16];
	st.global.u32 	[%rd48+16], %r120;
	ld.shared.u32 	%r121, [%r149+16];
	st.global.u32 	[%rd49+16], %r121;
	ld.shared.u32 	%r122, [%r150+20];
	st.global.u32 	[%rd48+20], %r122;
	ld.shared.u32 	%r123, [%r149+20];
	st.global.u32 	[%rd49+20], %r123;
	ld.shared.u32 	%r124, [%r150+24];
	st.global.u32 	[%rd48+24], %r124;
	ld.shared.u32 	%r125, [%r149+24];
	st.global.u32 	[%rd49+24], %r125;
	ld.shared.u32 	%r126, [%r150+28];
	st.global.u32 	[%rd48+28], %r126;
	ld.shared.u32 	%r127, [%r149+28];
	st.global.u32 	[%rd49+28], %r127;
	add.s64 	%rd51, %rd51, 64;
	add.s32 	%r150, %r150, 64;
	add.s32 	%r149, %r149, 64;
	setp.ne.s64 	%p12, %rd51, 24608;
	@%p12 bra 	$L__BB0_25;
	ret;

}
	// .globl	_Z25global_latency_compressedPjiS_S_m
.visible .entry _Z25global_latency_compressedPjiS_S_m(
	.param .u64 .ptr .align 1 _Z25global_latency_compressedPjiS_S_m_param_0,
	.param .u32 _Z25global_latency_compressedPjiS_S_m_param_1,
	.param .u64 .ptr .align 1 _Z25global_latency_compressedPjiS_S_m_param_2,
	.param .u64 .ptr .align 1 _Z25global_latency_compressedPjiS_S_m_param_3,
	.param .u64 _Z25global_latency_compressedPjiS_S_m_param_4
)
{
	.reg .pred 	%p<13>;
	.reg .b16 	%rs<2>;
	.reg .b32 	%r<135>;
	.reg .b64 	%rd<49>;
	// demoted variable
	.shared .align 1 .b8 _ZZ25global_latency_compressedPjiS_S_mE8s_tvalue[49152];
	ld.param.u64 	%rd10, [_Z25global_latency_compressedPjiS_S_m_param_0];
	ld.param.u32 	%r45, [_Z25global_latency_compressedPjiS_S_m_param_1];
	ld.param.u64 	%rd7, [_Z25global_latency_compressedPjiS_S_m_param_2];
	ld.param.u64 	%rd8, [_Z25global_latency_compressedPjiS_S_m_param_4];
	mov.u32 	%r47, _ZZ25global_latency_compressedPjiS_S_mE8s_tvalue;
	add.s32 	%r118, %r47, 15;
	cvta.to.global.u64 	%rd1, %rd10;
	mov.b64 	%rd47, 49152;
$L__BB1_1:
	mov.b16 	%rs1, 0;
	st.shared.u8 	[%r118+-15], %rs1;
	st.shared.u8 	[%r118+-14], %rs1;
	st.shared.u8 	[%r118+-13], %rs1;
	st.shared.u8 	[%r118+-12], %rs1;
	st.shared.u8 	[%r118+-11], %rs1;
	st.shared.u8 	[%r118+-10], %rs1;
	st.shared.u8 	[%r118+-9], %rs1;
	st.shared.u8 	[%r118+-8], %rs1;
	st.shared.u8 	[%r118+-7], %rs1;
	st.shared.u8 	[%r118+-6], %rs1;
	st.shared.u8 	[%r118+-5], %rs1;
	st.shared.u8 	[%r118+-4], %rs1;
	st.shared.u8 	[%r118+-3], %rs1;
	st.shared.u8 	[%r118+-2], %rs1;
	st.shared.u8 	[%r118+-1], %rs1;
	st.shared.u8 	[%r118], %rs1;
	st.shared.u8 	[%r118+1], %rs1;
	st.shared.u8 	[%r118+2], %rs1;
	st.shared.u8 	[%r118+3], %rs1;
	st.shared.u8 	[%r118+4], %rs1;
	st.shared.u8 	[%r118+5], %rs1;
	st.shared.u8 	[%r118+6], %rs1;
	st.shared.u8 	[%r118+7], %rs1;
	st.shared.u8 	[%r118+8], %rs1;
	st.shared.u8 	[%r118+9], %rs1;
	st.shared.u8 	[%r118+10], %rs1;
	st.shared.u8 	[%r118+11], %rs1;
	st.shared.u8 	[%r118+12], %rs1;
	st.shared.u8 	[%r118+13], %rs1;
	st.shared.u8 	[%r118+14], %rs1;
	st.shared.u8 	[%r118+15], %rs1;
	st.shared.u8 	[%r118+16], %rs1;
	add.s64 	%rd47, %rd47, -32;
	add.s32 	%r118, %r118, 32;
	setp.ne.s64 	%p1, %rd47, 0;
	@%p1 bra 	$L__BB1_1;
	cvt.u32.u64 	%r3, %rd8;
	setp.lt.s32 	%p2, %r3, 0;
	mov.b32 	%r131, 0;
	@%p2 bra 	$L__BB1_25;
	mul.lo.s32 	%r130, %r3, -49152;
	max.s32 	%r51, %r130, 49151;
	mul.lo.s32 	%r5, %r3, 49152;
	add.s32 	%r52, %r51, %r5;
	add.s32 	%r6, %r52, 1;
	and.b32  	%r7, %r6, 3;
	setp.lt.u32 	%p3, %r52, 3;
	mov.b32 	%r131, 0;
	@%p3 bra 	$L__BB1_19;
	sub.s32 	%r120, 1, %r5;
	and.b32  	%r54, %r6, -4;
	neg.s32 	%r119, %r54;
	mov.b32 	%r131, 0;
$L__BB1_5:
	add.s32 	%r13, %r120, -1;
	setp.lt.s32 	%p4, %r13, 0;
	add.s32 	%r14, %r47, %r120;
	@%p4 bra 	$L__BB1_7;
	// begin inline asm
	mov.u64 	%rd13, %clock64;
	// end inline asm
	cvt.u32.u64 	%r56, %rd13;
	mul.wide.u32 	%rd15, %r131, 4;
	add.s64 	%rd16, %rd1, %rd15;
	ld.global.u32 	%r122, [%rd16];
	st.shared.u8 	[%r14+-1], %r122;
	// begin inline asm
	mov.u64 	%rd14, %clock64;
	// end inline asm
	cvt.u32.u64 	%r57, %rd14;
	sub.s32 	%r58, %r57, %r56;
	min.u32 	%r59, %r58, 4095;
	shr.u32 	%r60, %r59, 4;
	st.shared.u8 	[%r14+-1], %r60;
	bra.uni 	$L__BB1_8;
$L__BB1_7:
	mul.wide.u32 	%rd11, %r131, 4;
	add.s64 	%rd12, %rd1, %rd11;
	ld.global.u32 	%r122, [%rd12];
$L__BB1_8:
	setp.gt.s32 	%p5, %r13, -2;
	@%p5 bra 	$L__BB1_10;
	mul.wide.u32 	%rd17, %r122, 4;
	add.s64 	%rd18, %rd1, %rd17;
	ld.global.u32 	%r123, [%rd18];
	bra.uni 	$L__BB1_11;
$L__BB1_10:
	// begin inline asm
	mov.u64 	%rd19, %clock64;
	// end inline asm
	cvt.u32.u64 	%r61, %rd19;
	mul.wide.u32 	%rd21, %r122, 4;
	add.s64 	%rd22, %rd1, %rd21;
	ld.global.u32 	%r123, [%rd22];
	st.shared.u8 	[%r14], %r123;
	// begin inline asm
	mov.u64 	%rd20, %clock64;
	// end inline asm
	cvt.u32.u64 	%r62, %rd20;
	sub.s32 	%r63, %r62, %r61;
	min.u32 	%r64, %r63, 4095;
	shr.u32 	%r65, %r64, 4;
	st.shared.u8 	[%r14], %r65;
$L__BB1_11:
	setp.gt.s32 	%p6, %r13, -3;
	@%p6 bra 	$L__BB1_13;
	mul.wide.u32 	%rd23, %r123, 4;
	add.s64 	%rd24, %rd1, %rd23;
	ld.global.u32 	%r124, [%rd24];
	bra.uni 	$L__BB1_14;
$L__BB1_13:
	// begin inline asm
	mov.u64 	%rd25, %clock64;
	// end inline asm
	cvt.u32.u64 	%r66, %rd25;
	mul.wide.u32 	%rd27, %r123, 4;
	add.s64 	%rd28, %rd1, %rd27;
	ld.global.u32 	%r124, [%rd28];
	st.shared.u8 	[%r14+1], %r124;
	// begin inline asm
	mov.u64 	%rd26, %clock64;
	// end inline asm
	cvt.u32.u64 	%r67, %rd26;
	sub.s32 	%r68, %r67, %r66;
	min.u32 	%r69, %r68, 4095;
	shr.u32 	%r70, %r69, 4;
	st.shared.u8 	[%r14+1], %r70;
$L__BB1_14:
	setp.gt.s32 	%p7, %r13, -4;
	@%p7 bra 	$L__BB1_16;
	mul.wide.u32 	%rd29, %r124, 4;
	add.s64 	%rd30, %rd1, %rd29;
	ld.global.u32 	%r131, [%rd30];
	bra.uni 	$L__BB1_17;
$L__BB1_16:
	// begin inline asm
	mov.u64 	%rd31, %clock64;
	// end inline asm
	cvt.u32.u64 	%r71, %rd31;
	mul.wide.u32 	%rd33, %r124, 4;
	add.s64 	%rd34, %rd1, %rd33;
	ld.global.u32 	%r131, [%rd34];
	st.shared.u8 	[%r14+2], %r131;
	// begin inline asm
	mov.u64 	%rd32, %clock64;
	// end inline asm
	cvt.u32.u64 	%r72, %rd32;
	sub.s32 	%r73, %r72, %r71;
	min.u32 	%r74, %r73, 4095;
	shr.u32 	%r75, %r74, 4;
	st.shared.u8 	[%r14+2], %r75;
$L__BB1_17:
	add.s32 	%r120, %r120, 4;
	add.s32 	%r119, %r119, 4;
	setp.ne.s32 	%p8, %r119, 0;
	@%p8 bra 	$L__BB1_5;
	add.s32 	%r130, %r120, -1;
$L__BB1_19:
	setp.eq.s32 	%p9, %r7, 0;
	@%p9 bra 	$L__BB1_25;
	neg.s32 	%r129, %r7;
$L__BB1_21:
	.pragma "nounroll";
	setp.gt.s32 	%p10, %r130, -1;
	@%p10 bra 	$L__BB1_23;
	mul.wide.u32 	%rd35, %r131, 4;
	add.s64 	%rd36, %rd1, %rd35;
	ld.global.u32 	%r131, [%rd36];
	bra.uni 	$L__BB1_24;
$L__BB1_23:
	// begin inline asm
	mov.u64 	%rd37, %clock64;
	// end inline asm
	cvt.u32.u64 	%r76, %rd37;
	mul.wide.u32 	%rd39, %r131, 4;
	add.s64 	%rd40, %rd1, %rd39;
	ld.global.u32 	%r131, [%rd40];
	add.s32 	%r78, %r47, %r130;
	st.shared.u8 	[%r78], %r131;
	// begin inline asm
	mov.u64 	%rd38, %clock64;
	// end inline asm
	cvt.u32.u64 	%r79, %rd38;
	sub.s32 	%r80, %r79, %r76;
	min.u32 	%r81, %r80, 4095;
	shr.u32 	%r82, %r81, 4;
	st.shared.u8 	[%r78], %r82;
$L__BB1_24:
	add.s32 	%r130, %r130, 1;
	add.s32 	%r129, %r129, 1;
	setp.ne.s32 	%p11, %r129, 0;
	@%p11 bra 	$L__BB1_21;
$L__BB1_25:
	mul.wide.s32 	%rd42, %r45, 4;
	add.s64 	%rd43, %rd1, %rd42;
	st.global.u32 	[%rd43], %r131;
	mul.wide.u32 	%rd44, %r131, 4;
	add.s64 	%rd45, %rd1, %rd44;
	ld.global.u32 	%r84, [%rd45];
	st.global.u32 	[%rd43+4], %r84;
	add.s32 	%r134, %r47, 15;
	cvta.to.global.u64 	%rd4, %rd7;
	mov.b64 	%rd48, 64;
$L__BB1_26:
	ld.shared.u8 	%r86, [%r134+-15];
	add.s64 	%rd46, %rd4, %rd48;
	st.global.u32 	[%rd46+-64], %r86;
	ld.shared.u8 	%r87, [%r134+-14];
	st.global.u32 	[%rd46+-60], %r87;
	ld.shared.u8 	%r88, [%r134+-13];
	st.global.u32 	[%rd46+-56], %r88;
	ld.shared.u8 	%r89, [%r134+-12];
	st.global.u32 	[%rd46+-52], %r89;
	ld.shared.u8 	%r90, [%r134+-11];
	st.global.u32 	[%rd46+-48], %r90;
	ld.shared.u8 	%r91, [%r134+-10];
	st.global.u32 	[%rd46+-44], %r91;
	ld.shared.u8 	%r92, [%r134+-9];
	st.global.u32 	[%rd46+-40], %r92;
	ld.shared.u8 	%r93, [%r134+-8];
	st.global.u32 	[%rd46+-36], %r93;
	ld.shared.u8 	%r94, [%r134+-7];
	st.global.u32 	[%rd46+-32], %r94;
	ld.shared.u8 	%r95, [%r134+-6];
	st.global.u32 	[%rd46+-28], %r95;
	ld.shared.u8 	%r96, [%r134+-5];
	st.global.u32 	[%rd46+-24], %r96;
	ld.shared.u8 	%r97, [%r134+-4];
	st.global.u32 	[%rd46+-20], %r97;
	ld.shared.u8 	%r98, [%r134+-3];
	st.global.u32 	[%rd46+-16], %r98;
	ld.shared.u8 	%r99, [%r134+-2];
	st.global.u32 	[%rd46+-12], %r99;
	ld.shared.u8 	%r100, [%r134+-1];
	st.global.u32 	[%rd46+-8], %r100;
	ld.shared.u8 	%r101, [%r134];
	st.global.u32 	[%rd46+-4], %r101;
	ld.shared.u8 	%r102, [%r134+1];
	st.global.u32 	[%rd46], %r102;
	ld.shared.u8 	%r103, [%r134+2];
	st.global.u32 	[%rd46+4], %r103;
	ld.shared.u8 	%r104, [%r134+3];
	st.global.u32 	[%rd46+8], %r104;
	ld.shared.u8 	%r105, [%r134+4];
	st.global.u32 	[%rd46+12], %r105;
	ld.shared.u8 	%r106, [%r134+5];
	st.global.u32 	[%rd46+16], %r106;
	ld.shared.u8 	%r107, [%r134+6];
	st.global.u32 	[%rd46+20], %r107;
	ld.shared.u8 	%r108, [%r134+7];
	st.global.u32 	[%rd46+24], %r108;
	ld.shared.u8 	%r109, [%r134+8];
	st.global.u32 	[%rd46+28], %r109;
	ld.shared.u8 	%r110, [%r134+9];
	st.global.u32 	[%rd46+32], %r110;
	ld.shared.u8 	%r111, [%r134+10];
	st.global.u32 	[%rd46+36], %r111;
	ld.shared.u8 	%r112, [%r134+11];
	st.global.u32 	[%rd46+40], %r112;
	ld.shared.u8 	%r113, [%r134+12];
	st.global.u32 	[%rd46+44], %r113;
	ld.shared.u8 	%r114, [%r134+13];
	st.global.u32 	[%rd46+48], %r114;
	ld.shared.u8 	%r115, [%r134+14];
	st.global.u32 	[%rd46+52], %r115;
	ld.shared.u8 	%r116, [%r134+15];
	st.global.u32 	[%rd46+56], %r116;
	ld.shared.u8 	%r117, [%r134+16];
	st.global.u32 	[%rd46+60], %r117;
	add.s64 	%rd48, %rd48, 128;
	add.s32 	%r134, %r134, 32;
	setp.ne.s64 	%p12, %rd48, 196672;
	@%p12 bra 	$L__BB1_26;
	ret;

}
	// .globl	_Z26global_latency_l1_readonlyPKjiPjS1_m
.visible .entry _Z26global_latency_l1_readonlyPKjiPjS1_m(
	.param .u64 .ptr .align 1 _Z26global_latency_l1_readonlyPKjiPjS1_m_param_0,
	.param .u32 _Z26global_latency_l1_readonlyPKjiPjS1_m_param_1,
	.param .u64 .ptr .align 1 _Z26global_latency_l1_readonlyPKjiPjS1_m_param_2,
	.param .u64 .ptr .align 1 _Z26global_latency_l1_readonlyPKjiPjS1_m_param_3,
	.param .u64 _Z26global_latency_l1_readonlyPKjiPjS1_m_param_4
)
{
	.reg .pred 	%p<6>;
	.reg .b32 	%r<163>;
	.reg .b64 	%rd<130>;
	// demoted variable
	.shared .align 4 .b8 _ZZ26global_latency_l1_readonlyPKjiPjS1_mE8s_tvalue[49152];
	ld.param.u64 	%rd27, [_Z26global_latency_l1_readonlyPKjiPjS1_m_param_0];
	ld.param.u64 	%rd29, [_Z26global_latency_l1_readonlyPKjiPjS1_m_param_4];
	mov.u32 	%r18, _ZZ26global_latency_l1_readonlyPKjiPjS1_mE8s_tvalue;
	add.s32 	%r157, %r18, 64;
	mov.b64 	%rd125, 12288;
$L__BB2_1:
	mov.b32 	%r19, 0;
	st.shared.u32 	[%r157+-64], %r19;
	st.shared.u32 	[%r157+-60], %r19;
	st.shared.u32 	[%r157+-56], %r19;
	st.shared.u32 	[%r157+-52], %r19;
	st.shared.u32 	[%r157+-48], %r19;
	st.shared.u32 	[%r157+-44], %r19;
	st.shared.u32 	[%r157+-40], %r19;
	st.shared.u32 	[%r157+-36], %r19;
	st.shared.u32 	[%r157+-32], %r19;
	st.shared.u32 	[%r157+-28], %r19;
	st.shared.u32 	[%r157+-24], %r19;
	st.shared.u32 	[%r157+-20], %r19;
	st.shared.u32 	[%r157+-16], %r19;
	st.shared.u32 	[%r157+-12], %r19;
	st.shared.u32 	[%r157+-8], %r19;
	st.shared.u32 	[%r157+-4], %r19;
	st.shared.u32 	[%r157], %r19;
	st.shared.u32 	[%r157+4], %r19;
	st.shared.u32 	[%r157+8], %r19;
	st.shared.u32 	[%r157+12], %r19;
	st.shared.u32 	[%r157+16], %r19;
	st.shared.u32 	[%r157+20], %r19;
	st.shared.u32 	[%r157+24], %r19;
	st.shared.u32 	[%r157+28], %r19;
	st.shared.u32 	[%r157+32], %r19;
	st.shared.u32 	[%r157+36], %r19;
	st.shared.u32 	[%r157+40], %r19;
	st.shared.u32 	[%r157+44], %r19;
	st.shared.u32 	[%r157+48], %r19;
	st.shared.u32 	[%r157+52], %r19;
	st.shared.u32 	[%r157+56], %r19;
	st.shared.u32 	[%r157+60], %r19;
	add.s64 	%rd125, %rd125, -32;
	add.s32 	%r157, %r157, 128;
	setp.eq.s64 	%p1, %rd125, 0;
	@%p1 bra 	$L__BB2_2;
	bra.uni 	$L__BB2_1;
$L__BB2_2:
	mul.lo.s64 	%rd126, %rd29, 12288;
	setp.eq.s64 	%p2, %rd126, 0;
	mov.b32 	%r159, 0;
	@%p2 bra 	$L__BB2_5;
	mov.b32 	%r159, 0;
$L__BB2_4:
	mul.wide.u32 	%rd35, %r159, 4;
	add.s64 	%rd31, %rd27, %rd35;
	// begin inline asm
	ld.global.nc.u32 %r22, [%rd31];
	// end inline asm
	mul.wide.u32 	%rd36, %r22, 4;
	add.s64 	%rd32, %rd27, %rd36;
	// begin inline asm
	ld.global.nc.u32 %r23, [%rd32];
	// end inline asm
	mul.wide.u32 	%rd37, %r23, 4;
	add.s64 	%rd33, %rd27, %rd37;
	// begin inline asm
	ld.global.nc.u32 %r24, [%rd33];
	// end inline asm
	mul.wide.u32 	%rd38, %r24, 4;
	add.s64 	%rd34, %rd27, %rd38;
	// begin inline asm
	ld.global.nc.u32 %r159, [%rd34];
	// end inline asm
	add.s64 	%rd126, %rd126, -4;
	setp.eq.s64 	%p3, %rd126, 0;
	@%p3 bra 	$L__BB2_5;
	bra.uni 	$L__BB2_4;
$L__BB2_5:
	mov.u32 	%r4, %ntid.x;
	mov.u32 	%r5, %tid.x;
	shl.b32 	%r26, %r5, 2;
	add.s32 	%r162, %r18, %r26;
	shl.b32 	%r7, %r4, 6;
	shl.b32 	%r8, %r4, 2;
	mov.b64 	%rd127, 384;
	mov.u32 	%r160, %r162;
$L__BB2_6:
	// begin inline asm
	mov.u64 	%rd40, %clock64;
	// end inline asm
	cvt.u32.u64 	%r44, %rd40;
	mul.wide.u32 	%rd88, %r159, 4;
	add.s64 	%rd41, %rd27, %rd88;
	// begin inline asm
	ld.global.nc.u32 %r28, [%rd41];
	// end inline asm
	st.shared.u32 	[_ZZ26global_latency_l1_readonlyPKjiPjS1_mE8s_tvalue+49148], %r28;
	// begin inline asm
	mov.u64 	%rd42, %clock64;
	// end inline asm
	cvt.u32.u64 	%r45, %rd42;
	sub.s32 	%r46, %r45, %r44;
	st.shared.u32 	[%r160], %r46;
	// begin inline asm
	mov.u64 	%rd43, %clock64;
	// end inline asm
	cvt.u32.u64 	%r47, %rd43;
	mul.wide.u32 	%rd89, %r28, 4;
	add.s64 	%rd44, %rd27, %rd89;
	// begin inline asm
	ld.global.nc.u32 %r29, [%rd44];
	// end inline asm
	st.shared.u32 	[_ZZ26global_latency_l1_readonlyPKjiPjS1_mE8s_tvalue+49148], %r29;
	// begin inline asm
	mov.u64 	%rd45, %clock64;
	// end inline asm
	cvt.u32.u64 	%r48, %rd45;
	sub.s32 	%r49, %r48, %r47;
	add.s32 	%r50, %r160, %r8;
	st.shared.u32 	[%r50], %r49;
	// begin inline asm
	mov.u64 	%rd46, %clock64;
	// end inline asm
	cvt.u32.u64 	%r51, %rd46;
	mul.wide.u32 	%rd90, %r29, 4;
	add.s64 	%rd47, %rd27, %rd90;
	// begin inline asm
	ld.global.nc.u32 %r30, [%rd47];
	// end inline asm
	st.shared.u32 	[_ZZ26global_latency_l1_readonlyPKjiPjS1_mE8s_tvalue+49148], %r30;
	// begin inline asm
	mov.u64 	%rd48, %clock64;
	// end inline asm
	cvt.u32.u64 	%r52, %rd48;
	sub.s32 	%r53, %r52, %r51;
	add.s32 	%r54, %r50, %r8;
	st.shared.u32 	[%r54], %r53;
	// begin inline asm
	mov.u64 	%rd49, %clock64;
	// end inline asm
	cvt.u32.u64 	%r55, %rd49;
	mul.wide.u32 	%rd91, %r30, 4;
	add.s64 	%rd50, %rd27, %rd91;
	// begin inline asm
	ld.global.nc.u32 %r31, [%rd50];
	// end inline asm
	st.shared.u32 	[_ZZ26global_latency_l1_readonlyPKjiPjS1_mE8s_tvalue+49148], %r31;
	// begin inline asm
	mov.u64 	%rd51, %clock64;
	// end inline asm
	cvt.u32.u64 	%r56, %rd51;
	sub.s32 	%r57, %r56, %r55;
	add.s32 	%r58, %r54, %r8;
	st.shared.u32 	[%r58], %r57;
	// begin inline asm
	mov.u64 	%rd52, %clock64;
	// end inline asm
	cvt.u32.u64 	%r59, %rd52;
	mul.wide.u32 	%rd92, %r31, 4;
	add.s64 	%rd53, %rd27, %rd92;
	// begin inline asm
	ld.global.nc.u32 %r32, [%rd53];
	// end inline asm
	st.shared.u32 	[_ZZ26global_latency_l1_readonlyPKjiPjS1_mE8s_tvalue+49148], %r32;
	// begin inline asm
	mov.u64 	%rd54, %clock64;
	// end inline asm
	cvt.u32.u64 	%r60, %rd54;
	sub.s32 	%r61, %r60, %r59;
	add.s32 	%r62, %r58, %r8;
	st.shared.u32 	[%r62], %r61;
	// begin inline asm
	mov.u64 	%rd55, %clock64;
	// end inline asm
	cvt.u32.u64 	%r63, %rd55;
	mul.wide.u32 	%rd93, %r32, 4;
	add.s64 	%rd56, %rd27, %rd93;
	// begin inline asm
	ld.global.nc.u32 %r33, [%rd56];
	// end inline asm
	st.shared.u32 	[_ZZ26global_latency_l1_readonlyPKjiPjS1_mE8s_tvalue+49148], %r33;
	// begin inline asm
	mov.u64 	%rd57, %clock64;
	// end inline asm
	cvt.u32.u64 	%r64, %rd57;
	sub.s32 	%r65, %r64, %r63;
	add.s32 	%r66, %r62, %r8;
	st.shared.u32 	[%r66], %r65;
	// begin inline asm
	mov.u64 	%rd58, %clock64;
	// end inline asm
	cvt.u32.u64 	%r67, %rd58;
	mul.wide.u32 	%rd94, %r33, 4;
	add.s64 	%rd59, %rd27, %rd94;
	// begin inline asm
	ld.global.nc.u32 %r34, [%rd59];
	// end inline asm
	st.shared.u32 	[_ZZ26global_latency_l1_readonlyPKjiPjS1_mE8s_tvalue+49148], %r34;
	// begin inline asm
	mov.u64 	%rd60, %clock64;
	// end inline asm
	cvt.u32.u64 	%r68, %rd60;
	sub.s32 	%r69, %r68, %r67;
	add.s32 	%r70, %r66, %r8;
	st.shared.u32 	[%r70], %r69;
	// begin inline asm
	mov.u64 	%rd61, %clock64;
	// end inline asm
	cvt.u32.u64 	%r71, %rd61;
	mul.wide.u32 	%rd95, %r34, 4;
	add.s64 	%rd62, %rd27, %rd95;
	// begin inline asm
	ld.global.nc.u32 %r35, [%rd62];
	// end inline asm
	st.shared.u32 	[_ZZ26global_latency_l1_readonlyPKjiPjS1_mE8s_tvalue+49148], %r35;
	// begin inline asm
	mov.u64 	%rd63, %clock64;
	// end inline asm
	cvt.u32.u64 	%r72, %rd63;
	sub.s32 	%r73, %r72, %r71;
	add.s32 	%r74, %r70, %r8;
	st.shared.u32 	[%r74], %r73;
	// begin inline asm
	mov.u64 	%rd64, %clock64;
	// end inline asm
	cvt.u32.u64 	%r75, %rd64;
	mul.wide.u32 	%rd96, %r35, 4;
	add.s64 	%rd65, %rd27, %rd96;
	// begin inline asm
	ld.global.nc.u32 %r36, [%rd65];
	// end inline asm
	st.shared.u32 	[_ZZ26global_latency_l1_readonlyPKjiPjS1_mE8s_tvalue+49148], %r36;
	// begin inline asm
	mov.u64 	%rd66, %clock64;
	// end inline asm
	cvt.u32.u64 	%r76, %rd66;
	sub.s32 	%r77, %r76, %r75;
	add.s32 	%r78, %r74, %r8;
	st.shared.u32 	[%r78], %r77;
	// begin inline asm
	mov.u64 	%rd67, %clock64;
	// end inline asm
	cvt.u32.u64 	%r79, %rd67;
	mul.wide.u32 	%rd97, %r36, 4;
	add.s64 	%rd68, %rd27, %rd97;
	// begin inline asm
	ld.global.nc.u32 %r37, [%rd68];
	// end inline asm
	st.shared.u32 	[_ZZ26global_latency_l1_readonlyPKjiPjS1_mE8s_tvalue+49148], %r37;
	// begin inline asm
	mov.u64 	%rd69, %clock64;
	// end inline asm
	cvt.u32.u64 	%r80, %rd69;
	sub.s32 	%r81, %r80, %r79;
	add.s32 	%r82, %r78, %r8;
	st.shared.u32 	[%r82], %r81;
	// begin inline asm
	mov.u64 	%rd70, %clock64;
	// end inline asm
	cvt.u32.u64 	%r83, %rd70;
	mul.wide.u32 	%rd98, %r37, 4;
	add.s64 	%rd71, %rd27, %rd98;
	// begin inline asm
	ld.global.nc.u32 %r38, [%rd71];
	// end inline asm
	st.shared.u32 	[_ZZ26global_latency_l1_readonlyPKjiPjS1_mE8s_tvalue+49148], %r38;
	// begin inline asm
	mov.u64 	%rd72, %clock64;
	// end inline asm
	cvt.u32.u64 	%r84, %rd72;
	sub.s32 	%r85, %r84, %r83;
	add.s32 	%r86, %r82, %r8;
	st.shared.u32 	[%r86], %r85;
	// begin inline asm
	mov.u64 	%rd73, %clock64;
	// end inline asm
	cvt.u32.u64 	%r87, %rd73;
	mul.wide.u32 	%rd99, %r38, 4;
	add.s64 	%rd74, %rd27, %rd99;
	// begin inline asm
	ld.global.nc.u32 %r39, [%rd74];
	// end inline asm
	st.shared.u32 	[_ZZ26global_latency_l1_readonlyPKjiPjS1_mE8s_tvalue+49148], %r39;
	// begin inline asm
	mov.u64 	%rd75, %clock64;
	// end inline asm
	cvt.u32.u64 	%r88, %rd75;
	sub.s32 	%r89, %r88, %r87;
	add.s32 	%r90, %r86, %r8;
	st.shared.u32 	[%r90], %r89;
	// begin inline asm
	mov.u64 	%rd76, %clock64;
	// end inline asm
	cvt.u32.u64 	%r91, %rd76;
	mul.wide.u32 	%rd100, %r39, 4;
	add.s64 	%rd77, %rd27, %rd100;
	// begin inline asm
	ld.global.nc.u32 %r40, [%rd77];
	// end inline asm
	st.shared.u32 	[_ZZ26global_latency_l1_readonlyPKjiPjS1_mE8s_tvalue+49148], %r40;
	// begin inline asm
	mov.u64 	%rd78, %clock64;
	// end inline asm
	cvt.u32.u64 	%r92, %rd78;
	sub.s32 	%r93, %r92, %r91;
	add.s32 	%r94, %r90, %r8;
	st.shared.u32 	[%r94], %r93;
	// begin inline asm
	mov.u64 	%rd79, %clock64;
	// end inline asm
	cvt.u32.u64 	%r95, %rd79;
	mul.wide.u32 	%rd101, %r40, 4;
	add.s64 	%rd80, %rd27, %rd101;
	// begin inline asm
	ld.global.nc.u32 %r41, [%rd80];
	// end inline asm
	st.shared.u32 	[_ZZ26global_latency_l1_readonlyPKjiPjS1_mE8s_tvalue+49148], %r41;
	// begin inline asm
	mov.u64 	%rd81, %clock64;
	// end inline asm
	cvt.u32.u64 	%r96, %rd81;
	sub.s32 	%r97, %r96, %r95;
	add.s32 	%r98, %r94, %r8;
	st.shared.u32 	[%r98], %r97;
	// begin inline asm
	mov.u64 	%rd82, %clock64;
	// end inline asm
	cvt.u32.u64 	%r99, %rd82;
	mul.wide.u32 	%rd102, %r41, 4;
	add.s64 	%rd83, %rd27, %rd102;
	// begin inline asm
	ld.global.nc.u32 %r42, [%rd83];
	// end inline asm
	st.shared.u32 	[_ZZ26global_latency_l1_readonlyPKjiPjS1_mE8s_tvalue+49148], %r42;
	// begin inline asm
	mov.u64 	%rd84, %clock64;
	// end inline asm
	cvt.u32.u64 	%r100, %rd84;
	sub.s32 	%r101, %r100, %r99;
	add.s32 	%r102, %r98, %r8;
	st.shared.u32 	[%r102], %r101;
	// begin inline asm
	mov.u64 	%rd85, %clock64;
	// end inline asm
	cvt.u32.u64 	%r103, %rd85;
	mul.wide.u32 	%rd103, %r42, 4;
	add.s64 	%rd86, %rd27, %rd103;
	// begin inline asm
	ld.global.nc.u32 %r159, [%rd86];
	// end inline asm
	st.shared.u32 	[_ZZ26global_latency_l1_readonlyPKjiPjS1_mE8s_tvalue+49148], %r159;
	// begin inline asm
	mov.u64 	%rd87, %clock64;
	// end inline asm
	cvt.u32.u64 	%r104, %rd87;
	sub.s32 	%r105, %r104, %r103;
	add.s32 	%r106, %r102, %r8;
	st.shared.u32 	[%r106], %r105;
	add.s64 	%rd127, %rd127, -16;
	add.s32 	%r160, %r160, %r7;
	setp.ne.s64 	%p4, %rd127, 0;
	@%p4 bra 	$L__BB2_6;
	ld.param.u64 	%rd124, [_Z26global_latency_l1_readonlyPKjiPjS1_m_param_2];
	add.s32 	%r107, %r5, %r4;
	mul.wide.u32 	%rd8, %r107, 4;
	shl.b32 	%r108, %r4, 1;
	add.s32 	%r109, %r5, %r108;
	mul.wide.u32 	%rd9, %r109, 4;
	mad.lo.s32 	%r110, %r4, 3, %r5;
	mul.wide.u32 	%rd10, %r110, 4;
	mad.lo.s32 	%r111, %r4, 5, %r5;
	mul.wide.u32 	%rd11, %r111, 4;
	mad.lo.s32 	%r112, %r4, 6, %r5;
	mul.wide.u32 	%rd12, %r112, 4;
	mad.lo.s32 	%r113, %r4, 7, %r5;
	mul.wide.u32 	%rd13, %r113, 4;
	shl.b32 	%r114, %r4, 3;
	add.s32 	%r115, %r5, %r114;
	mul.wide.u32 	%rd14, %r115, 4;
	mad.lo.s32 	%r116, %r4, 9, %r5;
	mul.wide.u32 	%rd15, %r116, 4;
	mad.lo.s32 	%r117, %r4, 10, %r5;
	mul.wide.u32 	%rd16, %r117, 4;
	mad.lo.s32 	%r118, %r4, 11, %r5;
	mul.wide.u32 	%rd17, %r118, 4;
	mad.lo.s32 	%r119, %r4, 12, %r5;
	mul.wide.u32 	%rd18, %r119, 4;
	mad.lo.s32 	%r120, %r4, 13, %r5;
	mul.wide.u32 	%rd19, %r120, 4;
	mad.lo.s32 	%r121, %r4, 14, %r5;
	mul.wide.u32 	%rd20, %r121, 4;
	mad.lo.s32 	%r122, %r4, 15, %r5;
	mul.wide.u32 	%rd21, %r122, 4;
	cvta.to.global.u64 	%rd128, %rd124;
	mov.b64 	%rd129, 384;
$L__BB2_8:
	ld.shared.u32 	%r123, [%r162];
	mov.u32 	%r124, %tid.x;
	mul.wide.u32 	%rd105, %r124, 4;
	add.s64 	%rd106, %rd128, %rd105;
	st.global.u32 	[%rd106], %r123;
	add.s32 	%r125, %r162, %r8;
	ld.shared.u32 	%r126, [%r125];
	add.s64 	%rd107, %rd128, %rd8;
	st.global.u32 	[%rd107], %r126;
	add.s32 	%r127, %r125, %r8;
	ld.shared.u32 	%r128, [%r127];
	add.s64 	%rd108, %rd128, %rd9;
	st.global.u32 	[%rd108], %r128;
	add.s32 	%r129, %r127, %r8;
	ld.shared.u32 	%r130, [%r129];
	add.s64 	%rd109, %rd128, %rd10;
	st.global.u32 	[%rd109], %r130;
	add.s32 	%r131, %r129, %r8;
	ld.shared.u32 	%r132, [%r131];
	add.s32 	%r133, %r124, %r8;
	mul.wide.u32 	%rd110, %r133, 4;
	add.s64 	%rd111, %rd128, %rd110;
	st.global.u32 	[%rd111], %r132;
	add.s32 	%r134, %r131, %r8;
	ld.shared.u32 	%r135, [%r134];
	add.s64 	%rd112, %rd128, %rd11;
	st.global.u32 	[%rd112], %r135;
	add.s32 	%r136, %r134, %r8;
	ld.shared.u32 	%r137, [%r136];
	add.s64 	%rd113, %rd128, %rd12;
	st.global.u32 	[%rd113], %r137;
	add.s32 	%r138, %r136, %r8;
	ld.shared.u32 	%r139, [%r138];
	add.s64 	%rd114, %rd128, %rd13;
	st.global.u32 	[%rd114], %r139;
	add.s32 	%r140, %r138, %r8;
	ld.shared.u32 	%r141, [%r140];
	add.s64 	%rd115, %rd128, %rd14;
	st.global.u32 	[%rd115], %r141;
	add.s32 	%r142, %r140, %r8;
	ld.shared.u32 	%r143, [%r142];
	add.s64 	%rd116, %rd128, %rd15;
	st.global.u32 	[%rd116], %r143;
	add.s32 	%r144, %r142, %r8;
	ld.shared.u32 	%r145, [%r144];
	add.s64 	%rd117, %rd128, %rd16;
	st.global.u32 	[%rd117], %r145;
	add.s32 	%r146, %r144, %r8;
	ld.shared.u32 	%r147, [%r146];
	add.s64 	%rd118, %rd128, %rd17;
	st.global.u32 	[%rd118], %r147;
	add.s32 	%r148, %r146, %r8;
	ld.shared.u32 	%r149, [%r148];
	add.s64 	%rd119, %rd128, %rd18;
	st.global.u32 	[%rd119], %r149;
	add.s32 	%r150, %r148, %r8;
	ld.shared.u32 	%r151, [%r150];
	add.s64 	%rd120, %rd128, %rd19;
	st.global.u32 	[%rd120], %r151;
	add.s32 	%r152, %r150, %r8;
	ld.shared.u32 	%r153, [%r152];
	add.s64 	%rd121, %rd128, %rd20;
	st.global.u32 	[%rd121], %r153;
	add.s32 	%r154, %r152, %r8;
	ld.shared.u32 	%r155, [%r154];
	add.s64 	%rd122, %rd128, %rd21;
	st.global.u32 	[%rd122], %r155;
	add.s64 	%rd129, %rd129, -16;
	mov.u32 	%r156, %ntid.x;
	mul.wide.u32 	%rd123, %r156, 64;
	add.s64 	%rd128, %rd128, %rd123;
	add.s32 	%r162, %r162, %r7;
	setp.ne.s64 	%p5, %rd129, 0;
	@%p5 bra 	$L__BB2_8;
	ret;

}
	// .globl	_Z25global_latency_l1_texturePjyiS_S_m
.visible .entry _Z25global_latency_l1_texturePjyiS_S_m(
	.param .u64 .ptr .align 1 _Z25global_latency_l1_texturePjyiS_S_m_param_0,
	.param .u64 _Z25global_latency_l1_texturePjyiS_S_m_param_1,
	.param .u32 _Z25global_latency_l1_texturePjyiS_S_m_param_2,
	.param .u64 .ptr .align 1 _Z25global_latency_l1_texturePjyiS_S_m_param_3,
	.param .u64 .ptr .align 1 _Z25global_latency_l1_texturePjyiS_S_m_param_4,
	.param .u64 _Z25global_latency_l1_texturePjyiS_S_m_param_5
)
{
	.reg .pred 	%p<16>;
	.reg .b32 	%r<197>;
	.reg .b64 	%rd<35>;
	// demoted variable
	.shared .align 4 .b8 _ZZ25global_latency_l1_texturePjyiS_S_mE8s_tvalue[24576];
	// demoted variable
	.shared .align 4 .b8 _ZZ25global_latency_l1_texturePjyiS_S_mE7s_index[24576];
	ld.param.u64 	%rd7, [_Z25global_latency_l1_texturePjyiS_S_m_param_0];
	ld.param.u64 	%rd8, [_Z25global_latency_l1_texturePjyiS_S_m_param_1];
	ld.param.u32 	%r50, [_Z25global_latency_l1_texturePjyiS_S_m_param_2];
	ld.param.u64 	%rd9, [_Z25global_latency_l1_texturePjyiS_S_m_param_3];
	ld.param.u64 	%rd10, [_Z25global_latency_l1_texturePjyiS_S_m_param_4];
	ld.param.u64 	%rd11, [_Z25global_latency_l1_texturePjyiS_S_m_param_5];
	mov.u32 	%r53, _ZZ25global_latency_l1_texturePjyiS_S_mE7s_index;
	add.s32 	%r179, %r53, 64;
	mov.u32 	%r54, _ZZ25global_latency_l1_texturePjyiS_S_mE8s_tvalue;
	add.s32 	%r178, %r54, 64;
	mov.b64 	%rd33, 6144;
$L__BB3_1:
	mov.b32 	%r55, 0;
	st.shared.u32 	[%r179+-64], %r55;
	st.shared.u32 	[%r178+-64], %r55;
	st.shared.u32 	[%r179+-60], %r55;
	st.shared.u32 	[%r178+-60], %r55;
	st.shared.u32 	[%r179+-56], %r55;
	st.shared.u32 	[%r178+-56], %r55;
	st.shared.u32 	[%r179+-52], %r55;
	st.shared.u32 	[%r178+-52], %r55;
	st.shared.u32 	[%r179+-48], %r55;
	st.shared.u32 	[%r178+-48], %r55;
	st.shared.u32 	[%r179+-44], %r55;
	st.shared.u32 	[%r178+-44], %r55;
	st.shared.u32 	[%r179+-40], %r55;
	st.shared.u32 	[%r178+-40], %r55;
	st.shared.u32 	[%r179+-36], %r55;
	st.shared.u32 	[%r178+-36], %r55;
	st.shared.u32 	[%r179+-32], %r55;
	st.shared.u32 	[%r178+-32], %r55;
	st.shared.u32 	[%r179+-28], %r55;
	st.shared.u32 	[%r178+-28], %r55;
	st.shared.u32 	[%r179+-24], %r55;
	st.shared.u32 	[%r178+-24], %r55;
	st.shared.u32 	[%r179+-20], %r55;
	st.shared.u32 	[%r178+-20], %r55;
	st.shared.u32 	[%r179+-16], %r55;
	st.shared.u32 	[%r178+-16], %r55;
	st.shared.u32 	[%r179+-12], %r55;
	st.shared.u32 	[%r178+-12], %r55;
	st.shared.u32 	[%r179+-8], %r55;
	st.shared.u32 	[%r178+-8], %r55;
	st.shared.u32 	[%r179+-4], %r55;
	st.shared.u32 	[%r178+-4], %r55;
	st.shared.u32 	[%r179], %r55;
	st.shared.u32 	[%r178], %r55;
	st.shared.u32 	[%r179+4], %r55;
	st.shared.u32 	[%r178+4], %r55;
	st.shared.u32 	[%r179+8], %r55;
	st.shared.u32 	[%r178+8], %r55;
	st.shared.u32 	[%r179+12], %r55;
	st.shared.u32 	[%r178+12], %r55;
	st.shared.u32 	[%r179+16], %r55;
	st.shared.u32 	[%r178+16], %r55;
	st.shared.u32 	[%r179+20], %r55;
	st.shared.u32 	[%r178+20], %r55;
	st.shared.u32 	[%r179+24], %r55;
	st.shared.u32 	[%r178+24], %r55;
	st.shared.u32 	[%r179+28], %r55;
	st.shared.u32 	[%r178+28], %r55;
	st.shared.u32 	[%r179+32], %r55;
	st.shared.u32 	[%r178+32], %r55;
	st.shared.u32 	[%r179+36], %r55;
	st.shared.u32 	[%r178+36], %r55;
	st.shared.u32 	[%r179+40], %r55;
	st.shared.u32 	[%r178+40], %r55;
	st.shared.u32 	[%r179+44], %r55;
	st.shared.u32 	[%r178+44], %r55;
	st.shared.u32 	[%r179+48], %r55;
	st.shared.u32 	[%r178+48], %r55;
	st.shared.u32 	[%r179+52], %r55;
	st.shared.u32 	[%r178+52], %r55;
	st.shared.u32 	[%r179+56], %r55;
	st.shared.u32 	[%r178+56], %r55;
	st.shared.u32 	[%r179+60], %r55;
	st.shared.u32 	[%r178+60], %r55;
	add.s64 	%rd33, %rd33, -32;
	add.s32 	%r179, %r179, 128;
	add.s32 	%r178, %r178, 128;
	setp.ne.s64 	%p1, %rd33, 0;
	@%p1 bra 	$L__BB3_1;
	cvt.u32.u64 	%r5, %rd11;
	setp.lt.s32 	%p2, %r5, 0;
	@%p2 bra 	$L__BB3_20;
	mul.lo.s32 	%r184, %r5, -6144;
	max.s32 	%r7, %r184, 6143;
	mad.lo.s32 	%r57, %r5, 6144, %r7;
	add.s32 	%r8, %r57, 1;
	setp.lt.u32 	%p3, %r57, 3;
	mov.b32 	%r181, 0;
	@%p3 bra 	$L__BB3_7;
	and.b32  	%r59, %r8, -4;
	neg.s32 	%r188, %r59;
	mul.lo.s32 	%r60, %r5, 24576;
	sub.s32 	%r61, 8, %r60;
	add.s32 	%r187, %r53, %r61;
	add.s32 	%r186, %r54, %r61;
	mov.b32 	%r181, 0;
$L__BB3_5:
	.pragma "nounroll";
	setp.lt.s32 	%p4, %r184, 0;
	@%p4 bra 	$L__BB3_23;
	// begin inline asm
	mov.u64 	%rd13, %clock64;
	// end inline asm
	cvt.u32.u64 	%r67, %rd13;
	tex.1d.v4.u32.s32 	{%r191, %r68, %r69, %r70}, [%rd8, {%r181}];
	st.shared.u32 	[%r187+-8], %r191;
	// begin inline asm
	mov.u64 	%rd14, %clock64;
	// end inline asm
	cvt.u32.u64 	%r71, %rd14;
	sub.s32 	%r72, %r71, %r67;
	st.shared.u32 	[%r186+-8], %r72;
	bra.uni 	$L__BB3_24;
$L__BB3_7:
	and.b32  	%r100, %r8, 3;
	setp.eq.s32 	%p9, %r100, 0;
	@%p9 bra 	$L__BB3_20;
	setp.eq.s32 	%p10, %r100, 1;
	@%p10 bra 	$L__BB3_16;
	setp.gt.s32 	%p11, %r184, -1;
	shl.b32 	%r101, %r184, 2;
	add.s32 	%r14, %r53, %r101;
	add.s32 	%r15, %r54, %r101;
	@%p11 bra 	$L__BB3_11;
	tex.1d.v4.u32.s32 	{%r182, %r104, %r105, %r106}, [%rd8, {%r181}];
	bra.uni 	$L__BB3_12;
$L__BB3_11:
	// begin inline asm
	mov.u64 	%rd21, %clock64;
	// end inline asm
	cvt.u32.u64 	%r107, %rd21;
	tex.1d.v4.u32.s32 	{%r182, %r108, %r109, %r110}, [%rd8, {%r181}];
	st.shared.u32 	[%r14], %r182;
	// begin inline asm
	mov.u64 	%rd22, %clock64;
	// end inline asm
	cvt.u32.u64 	%r111, %rd22;
	sub.s32 	%r112, %r111, %r107;
	st.shared.u32 	[%r15], %r112;
$L__BB3_12:
	add.s32 	%r113, %r184, 1;
	setp.gt.s32 	%p12, %r113, -1;
	@%p12 bra 	$L__BB3_14;
	tex.1d.v4.u32.s32 	{%r181, %r114, %r115, %r116}, [%rd8, {%r182}];
	bra.uni 	$L__BB3_15;
$L__BB3_14:
	// begin inline asm
	mov.u64 	%rd23, %clock64;
	// end inline asm
	cvt.u32.u64 	%r117, %rd23;
	tex.1d.v4.u32.s32 	{%r181, %r118, %r119, %r120}, [%rd8, {%r182}];
	st.shared.u32 	[%r14+4], %r181;
	// begin inline asm
	mov.u64 	%rd24, %clock64;
	// end inline asm
	cvt.u32.u64 	%r121, %rd24;
	sub.s32 	%r122, %r121, %r117;
	st.shared.u32 	[%r15+4], %r122;
$L__BB3_15:
	add.s32 	%r184, %r184, 2;
$L__BB3_16:
	and.b32  	%r123, %r7, 1;
	setp.eq.b32 	%p13, %r123, 1;
	@%p13 bra 	$L__BB3_20;
	setp.gt.s32 	%p14, %r184, -1;
	@%p14 bra 	$L__BB3_19;
	tex.1d.v4.u32.s32 	{%r124, %r125, %r126, %r127}, [%rd8, {%r181}];
	bra.uni 	$L__BB3_20;
$L__BB3_19:
	// begin inline asm
	mov.u64 	%rd25, %clock64;
	// end inline asm
	cvt.u32.u64 	%r128, %rd25;
	tex.1d.v4.u32.s32 	{%r129, %r130, %r131, %r132}, [%rd8, {%r181}];
	shl.b32 	%r133, %r184, 2;
	add.s32 	%r135, %r53, %r133;
	st.shared.u32 	[%r135], %r129;
	// begin inline asm
	mov.u64 	%rd26, %clock64;
	// end inline asm
	cvt.u32.u64 	%r136, %rd26;
	sub.s32 	%r137, %r136, %r128;
	add.s32 	%r139, %r54, %r133;
	st.shared.u32 	[%r139], %r137;
$L__BB3_20:
	cvta.to.global.u64 	%rd3, %rd10;
	add.s32 	%r196, %r53, 32;
	add.s32 	%r195, %r54, 32;
	cvta.to.global.u64 	%rd4, %rd9;
	mov.b64 	%rd34, 32;
$L__BB3_21:
	ld.shared.u32 	%r144, [%r196+-32];
	add.s64 	%rd28, %rd3, %rd34;
	st.global.u32 	[%rd28+-32], %r144;
	ld.shared.u32 	%r145, [%r195+-32];
	add.s64 	%rd29, %rd4, %rd34;
	st.global.u32 	[%rd29+-32], %r145;
	ld.shared.u32 	%r146, [%r196+-28];
	st.global.u32 	[%rd28+-28], %r146;
	ld.shared.u32 	%r147, [%r195+-28];
	st.global.u32 	[%rd29+-28], %r147;
	ld.shared.u32 	%r148, [%r196+-24];
	st.global.u32 	[%rd28+-24], %r148;
	ld.shared.u32 	%r149, [%r195+-24];
	st.global.u32 	[%rd29+-24], %r149;
	ld.shared.u32 	%r150, [%r196+-20];
	st.global.u32 	[%rd28+-20], %r150;
	ld.shared.u32 	%r151, [%r195+-20];
	st.global.u32 	[%rd29+-20], %r151;
	ld.shared.u32 	%r152, [%r196+-16];
	st.global.u32 	[%rd28+-16], %r152;
	ld.shared.u32 	%r153, [%r195+-16];
	st.global.u32 	[%rd29+-16], %r153;
	ld.shared.u32 	%r154, [%r196+-12];
	st.global.u32 	[%rd28+-12], %r154;
	ld.shared.u32 	%r155, [%r195+-12];
	st.global.u32 	[%rd29+-12], %r155;
	ld.shared.u32 	%r156, [%r196+-8];
	st.global.u32 	[%rd28+-8], %r156;
	ld.shared.u32 	%r157, [%r195+-8];
	st.global.u32 	[%rd29+-8], %r157;
	ld.shared.u32 	%r158, [%r196+-4];
	st.global.u32 	[%rd28+-4], %r158;
	ld.shared.u32 	%r159, [%r195+-4];
	st.global.u32 	[%rd29+-4], %r159;
	ld.shared.u32 	%r160, [%r196];
	st.global.u32 	[%rd28], %r160;
	ld.shared.u32 	%r161, [%r195];
	st.global.u32 	[%rd29], %r161;
	ld.shared.u32 	%r162, [%r196+4];
	st.global.u32 	[%rd28+4], %r162;
	ld.shared.u32 	%r163, [%r195+4];
	st.global.u32 	[%rd29+4], %r163;
	ld.shared.u32 	%r164, [%r196+8];
	st.global.u32 	[%rd28+8], %r164;
	ld.shared.u32 	%r165, [%r195+8];
	st.global.u32 	[%rd29+8], %r165;
	ld.shared.u32 	%r166, [%r196+12];
	st.global.u32 	[%rd28+12], %r166;
	ld.shared.u32 	%r167, [%r195+12];
	st.global.u32 	[%rd29+12], %r167;
	ld.shared.u32 	%r168, [%r196+16];
	st.global.u32 	[%rd28+16], %r168;
	ld.shared.u32 	%r169, [%r195+16];
	st.global.u32 	[%rd29+16], %r169;
	ld.shared.u32 	%r170, [%r196+20];
	st.global.u32 	[%rd28+20], %r170;
	ld.shared.u32 	%r171, [%r195+20];
	st.global.u32 	[%rd29+20], %r171;
	ld.shared.u32 	%r172, [%r196+24];
	st.global.u32 	[%rd28+24], %r172;
	ld.shared.u32 	%r173, [%r195+24];
	st.global.u32 	[%rd29+24], %r173;
	ld.shared.u32 	%r174, [%r196+28];
	st.global.u32 	[%rd28+28], %r174;
	ld.shared.u32 	%r175, [%r195+28];
	st.global.u32 	[%rd29+28], %r175;
	add.s64 	%rd34, %rd34, 64;
	add.s32 	%r196, %r196, 64;
	add.s32 	%r195, %r195, 64;
	setp.ne.s64 	%p15, %rd34, 24608;
	@%p15 bra 	$L__BB3_21;
	cvta.to.global.u64 	%rd30, %rd7;
	mul.wide.s32 	%rd31, %r50, 4;
	add.s64 	%rd32, %rd30, %rd31;
	mov.b32 	%r176, 6144;
	st.global.u32 	[%rd32], %r176;
	ld.shared.u32 	%r177, [_ZZ25global_latency_l1_texturePjyiS_S_mE8s_tvalue+24572];
	st.global.u32 	[%rd32+4], %r177;
	ret;
$L__BB3_23:
	tex.1d.v4.u32.s32 	{%r191, %r64, %r65, %r66}, [%rd8, {%r181}];
$L__BB3_24:
	setp.gt.s32 	%p5, %r184, -2;
	@%p5 bra 	$L__BB3_26;
	tex.1d.v4.u32.s32 	{%r192, %r73, %r74, %r75}, [%rd8, {%r191}];
	bra.uni 	$L__BB3_27;
$L__BB3_26:
	// begin inline asm
	mov.u64 	%rd15, %clock64;
	// end inline asm
	cvt.u32.u64 	%r76, %rd15;
	tex.1d.v4.u32.s32 	{%r192, %r77, %r78, %r79}, [%rd8, {%r191}];
	st.shared.u32 	[%r187+-4], %r192;
	// begin inline asm
	mov.u64 	%rd16, %clock64;
	// end inline asm
	cvt.u32.u64 	%r80, %rd16;
	sub.s32 	%r81, %r80, %r76;
	st.shared.u32 	[%r186+-4], %r81;
$L__BB3_27:
	setp.gt.s32 	%p6, %r184, -3;
	@%p6 bra 	$L__BB3_29;
	tex.1d.v4.u32.s32 	{%r193, %r82, %r83, %r84}, [%rd8, {%r192}];
	bra.uni 	$L__BB3_30;
$L__BB3_29:
	// begin inline asm
	mov.u64 	%rd17, %clock64;
	// end inline asm
	cvt.u32.u64 	%r85, %rd17;
	tex.1d.v4.u32.s32 	{%r193, %r86, %r87, %r88}, [%rd8, {%r192}];
	st.shared.u32 	[%r187], %r193;
	// begin inline asm
	mov.u64 	%rd18, %clock64;
	// end inline asm
	cvt.u32.u64 	%r89, %rd18;
	sub.s32 	%r90, %r89, %r85;
	st.shared.u32 	[%r186], %r90;
$L__BB3_30:
	setp.gt.s32 	%p7, %r184, -4;
	@%p7 bra 	$L__BB3_32;
	tex.1d.v4.u32.s32 	{%r181, %r91, %r92, %r93}, [%rd8, {%r193}];
	bra.uni 	$L__BB3_33;
$L__BB3_32:
	// begin inline asm
	mov.u64 	%rd19, %clock64;
	// end inline asm
	cvt.u32.u64 	%r94, %rd19;
	tex.1d.v4.u32.s32 	{%r181, %r95, %r96, %r97}, [%rd8, {%r193}];
	st.shared.u32 	[%r187+4], %r181;
	// begin inline asm
	mov.u64 	%rd20, %clock64;
	// end inline asm
	cvt.u32.u64 	%r98, %rd20;
	sub.s32 	%r99, %r98, %r94;
	st.shared.u32 	[%r186+4], %r99;
$L__BB3_33:
	add.s32 	%r184, %r184, 4;
	add.s32 	%r188, %r188, 4;
	add.s32 	%r187, %r187, 16;
	add.s32 	%r186, %r186, 16;
	setp.eq.s32 	%p8, %r188, 0;
	@%p8 bra 	$L__BB3_7;
	bra.uni 	$L__BB3_5;

}


// ===== COMPILED SASS (sm_100) =====

	.target	sm_100

	.elftype	@"ET_EXEC"


//--------------------- .note.nv.tkinfo           --------------------------
	.section	.note.nv.tkinfo,"",@"SHT_NOTE"
	.sectionflags	@"SHF_NOTE_NV_TKINFO"
	.tkinfo
        /*0018*/ 	.word	0x00000002
        /*0030*/ 	.string	""
        /*0030*/ 	.string	"ptxas"
        /*0030*/ 	.string	"Cuda compilation tools, release 13.0, V13.0.88"
        /*0030*/ 	.string	"Build cuda_13.0.r13.0/compiler.36424714_0"
        /*0030*/ 	.string	"-arch sm_100 -m 64 "



//--------------------- .note.nv.cuinfo           --------------------------
	.section	.note.nv.cuinfo,"",@"SHT_NOTE"
	.sectionflags	@"SHF_NOTE_NV_CUINFO"
        /*0018*/ 	.short	0x0002
        /*001a*/ 	.short	0x0064
        /*001c*/ 	.short	0x0082
	.zero		2


//--------------------- .nv.info                  --------------------------
	.section	.nv.info,"",@"SHT_CUDA_INFO"
	.align	4


	//----- nvinfo : EIATTR_REGCOUNT
	.align		4
        /*0000*/ 	.byte	0x04, 0x2f
        /*0002*/ 	.short	(.L_1 - .L_0)
	.align		4
.L_0:
        /*0004*/ 	.word	index@(_Z22global_latency_l1_dataPjiS_S_m)
        /*0008*/ 	.word	0x00000020


	//----- nvinfo : EIATTR_FRAME_SIZE
	.align		4
.L_1:
        /*000c*/ 	.byte	0x04, 0x11
        /*000e*/ 	.short	(.L_3 - .L_2)
	.align		4
.L_2:
        /*0010*/ 	.word	index@(_Z22global_latency_l1_dataPjiS_S_m)
        /*0014*/ 	.word	0x00000000


	//----- nvinfo : EIATTR_REGCOUNT
	.align		4
.L_3:
        /*0018*/ 	.byte	0x04, 0x2f
        /*001a*/ 	.short	(.L_5 - .L_4)
	.align		4
.L_4:
        /*001c*/ 	.word	index@(_Z25global_latency_compressedPjiS_S_m)
        /*0020*/ 	.word	0x00000020


	//----- nvinfo : EIATTR_FRAME_SIZE
	.align		4
.L_5:
        /*0024*/ 	.byte	0x04, 0x11
        /*0026*/ 	.short	(.L_7 - .L_6)
	.align		4
.L_6:
        /*0028*/ 	.word	index@(_Z25global_latency_compressedPjiS_S_m)
        /*002c*/ 	.word	0x00000000


	//----- nvinfo : EIATTR_REGCOUNT
	.align		4
.L_7:
        /*0030*/ 	.byte	0x04, 0x2f
        /*0032*/ 	.short	(.L_9 - .L_8)
	.align		4
.L_8:
        /*0034*/ 	.word	index@(_Z26global_latency_l1_readonlyPKjiPjS1_m)
        /*0038*/ 	.word	0x00000020


	//----- nvinfo : EIATTR_FRAME_SIZE
	.align		4
.L_9:
        /*003c*/ 	.byte	0x04, 0x11
        /*003e*/ 	.short	(.L_11 - .L_10)
	.align		4
.L_10:
        /*0040*/ 	.word	index@(_Z26global_latency_l1_readonlyPKjiPjS1_m)
        /*0044*/ 	.word	0x00000000


	//----- nvinfo : EIATTR_REGCOUNT
	.align		4
.L_11:
        /*0048*/ 	.byte	0x04, 0x2f
        /*004a*/ 	.short	(.L_13 - .L_12)
	.align		4
.L_12:
        /*004c*/ 	.word	index@(_Z25global_latency_l1_texturePjyiS_S_m)
        /*0050*/ 	.word	0x00000020


	//----- nvinfo : EIATTR_FRAME_SIZE
	.align		4
.L_13:
        /*0054*/ 	.byte	0x04, 0x11
        /*0056*/ 	.short	(.L_15 - .L_14)
	.align		4
.L_14:
        /*0058*/ 	.word	index@(_Z25global_latency_l1_texturePjyiS_S_m)
        /*005c*/ 	.word	0x00000000


	//----- nvinfo : EIATTR_MIN_STACK_SIZE
	.align		4
.L_15:
        /*0060*/ 	.byte	0x04, 0x12
        /*0062*/ 	.short	(.L_17 - .L_16)
	.align		4
.L_16:
        /*0064*/ 	.word	index@(_Z25global_latency_l1_texturePjyiS_S_m)
        /*0068*/ 	.word	0x00000000


	//----- nvinfo : EIATTR_MIN_STACK_SIZE
	.align		4
.L_17:
        /*006c*/ 	.byte	0x04, 0x12
        /*006e*/ 	.short	(.L_19 - .L_18)
	.align		4
.L_18:
        /*0070*/ 	.word	index@(_Z26global_latency_l1_readonlyPKjiPjS1_m)
        /*0074*/ 	.word	0x00000000


	//----- nvinfo : EIATTR_MIN_STACK_SIZE
	.align		4
.L_19:
        /*0078*/ 	.byte	0x04, 0x12
        /*007a*/ 	.short	(.L_21 - .L_20)
	.align		4
.L_20:
        /*007c*/ 	.word	index@(_Z25global_latency_compressedPjiS_S_m)
        /*0080*/ 	.word	0x00000000


	//----- nvinfo : EIATTR_MIN_STACK_SIZE
	.align		4
.L_21:
        /*0084*/ 	.byte	0x04, 0x12
        /*0086*/ 	.short	(.L_23 - .L_22)
	.align		4
.L_22:
        /*0088*/ 	.word	index@(_Z22global_latency_l1_dataPjiS_S_m)
        /*008c*/ 	.word	0x00000000
.L_23:


//--------------------- .nv.compat                --------------------------
	.section	.nv.compat,"",@"SHT_CUDA_COMPAT_INFO"
	.align	4
        /*0000*/ 	.byte	0x02, 0x09, 0x00, 0x00, 0x02, 0x02, 0x02, 0x00, 0x02, 0x05, 0x05, 0x00, 0x03, 0x07, 0x01, 0x01
        /*0010*/ 	.byte	0x02, 0x03, 0x00, 0x00, 0x02, 0x06, 0x01, 0x00, 0x04, 0x0b, 0x08, 0x00, 0x09, 0x00, 0x00, 0x00
        /*0020*/ 	.byte	0x00, 0x00, 0x00, 0x00


//--------------------- .nv.info._Z25global_latency_l1_texturePjyiS_S_m --------------------------
	.section	.nv.info._Z25global_latency_l1_texturePjyiS_S_m,"",@"SHT_CUDA_INFO"
	.sectionflags	@""
	.align	4


	//----- nvinfo : EIATTR_CUDA_API_VERSION
	.align		4
        /*0000*/ 	.byte	0x04, 0x37
        /*0002*/ 	.short	(.L_25 - .L_24)
.L_24:
        /*0004*/ 	.word	0x00000082


	//----- nvinfo : EIATTR_KPARAM_INFO
	.align		4
.L_25:
        /*0008*/ 	.byte	0x04, 0x17
        /*000a*/ 	.short	(.L_27 - .L_26)
.L_26:
        /*000c*/ 	.word	0x00000000
        /*0010*/ 	.short	0x0005
        /*0012*/ 	.short	0x0028
        /*0014*/ 	.byte	0x00, 0xf0, 0x21, 0x00


	//----- nvinfo : EIATTR_KPARAM_INFO
	.align		4
.L_27:
        /*0018*/ 	.byte	0x04, 0x17
        /*001a*/ 	.short	(.L_29 - .L_28)
.L_28:
        /*001c*/ 	.word	0x00000000
        /*0020*/ 	.short	0x0004
        /*0022*/ 	.short	0x0020
        /*0024*/ 	.byte	0x00, 0xf5, 0x21, 0x00


	//----- nvinfo : EIATTR_KPARAM_INFO
	.align		4
.L_29:
        /*0028*/ 	.byte	0x04, 0x17
        /*002a*/ 	.short	(.L_31 - .L_30)
.L_30:
        /*002c*/ 	.word	0x00000000
        /*0030*/ 	.short	0x0003
        /*0032*/ 	.short	0x0018
        /*0034*/ 	.byte	0x00, 0xf5, 0x21, 0x00


	//----- nvinfo : EIATTR_KPARAM_INFO
	.align		4
.L_31:
        /*0038*/ 	.byte	0x04, 0x17
        /*003a*/ 	.short	(.L_33 - .L_32)
.L_32:
        /*003c*/ 	.word	0x00000000
        /*0040*/ 	.short	0x0002
        /*0042*/ 	.short	0x0010
        /*0044*/ 	.byte	0x00, 0xf0, 0x11, 0x00


	//----- nvinfo : EIATTR_KPARAM_INFO
	.align		4
.L_33:
        /*0048*/ 	.byte	0x04, 0x17
        /*004a*/ 	.short	(.L_35 - .L_34)
.L_34:
        /*004c*/ 	.word	0x00000000
        /*0050*/ 	.short	0x0001
        /*0052*/ 	.short	0x0008
        /*0054*/ 	.byte	0x00, 0xf0, 0x21, 0x00


	//----- nvinfo : EIATTR_KPARAM_INFO
	.align		4
.L_35:
        /*0058*/ 	.byte	0x04, 0x17
        /*005a*/ 	.short	(.L_37 - .L_36)
.L_36:
        /*005c*/ 	.word	0x00000000
        /*0060*/ 	.short	0x0000
        /*0062*/ 	.short	0x0000
        /*0064*/ 	.byte	0x00, 0xf5, 0x21, 0x00


	//----- nvinfo : EIATTR_SPARSE_MMA_MASK
	.align		4
.L_37:
        /*0068*/ 	.byte	0x03, 0x50
        /*006a*/ 	.short	0x0000


	//----- nvinfo : EIATTR_MAXREG_COUNT
	.align		4
        /*006c*/ 	.byte	0x03, 0x1b
        /*006e*/ 	.short	0x00ff


	//----- nvinfo : EIATTR_MERCURY_ISA_VERSION
	.align		4
        /*0070*/ 	.byte	0x03, 0x5f
        /*0072*/ 	.short	0x0101


	//----- nvinfo : EIATTR_VRC_CTA_INIT_COUNT
	.align		4
        /*0074*/ 	.byte	0x02, 0x4a
	.zero		1
	.zero		1


	//----- nvinfo : EIATTR_EXIT_INSTR_OFFSETS
	.align		4
        /*0078*/ 	.byte	0x04, 0x1c
        /*007a*/ 	.short	(.L_39 - .L_38)


	//   ....[0]....
.L_38:
        /*007c*/ 	.word	0x00000f60


	//----- nvinfo : EIATTR_CBANK_PARAM_SIZE
	.align		4
.L_39:
        /*0080*/ 	.byte	0x03, 0x19
        /*0082*/ 	.short	0x0030


	//----- nvinfo : EIATTR_PARAM_CBANK
	.align		4
        /*0084*/ 	.byte	0x04, 0x0a
        /*0086*/ 	.short	(.L_41 - .L_40)
	.align		4
.L_40:
        /*0088*/ 	.word	index@(.nv.constant0._Z25global_latency_l1_texturePjyiS_S_m)
        /*008c*/ 	.short	0x0380
        /*008e*/ 	.short	0x0030


	//----- nvinfo : EIATTR_SW_WAR
	.align		4
.L_41:
        /*0090*/ 	.byte	0x04, 0x36
        /*0092*/ 	.short	(.L_43 - .L_42)
.L_42:
        /*0094*/ 	.word	0x00000008
.L_43:


//--------------------- .nv.info._Z26global_latency_l1_readonlyPKjiPjS1_m --------------------------
	.section	.nv.info._Z26global_latency_l1_readonlyPKjiPjS1_m,"",@"SHT_CUDA_INFO"
	.sectionflags	@""
	.align	4


	//----- nvinfo : EIATTR_CUDA_API_VERSION
	.align		4
        /*0000*/ 	.byte	0x04, 0x37
        /*0002*/ 	.short	(.L_45 - .L_44)
.L_44:
        /*0004*/ 	.word	0x00000082


	//----- nvinfo : EIATTR_KPARAM_INFO
	.align		4
.L_45:
        /*0008*/ 	.byte	0x04, 0x17
        /*000a*/ 	.short	(.L_47 - .L_46)
.L_46:
        /*000c*/ 	.word	0x00000000
        /*0010*/ 	.short	0x0004
        /*0012*/ 	.short	0x0020
        /*0014*/ 	.byte	0x00, 0xf0, 0x21, 0x00


	//----- nvinfo : EIATTR_KPARAM_INFO
	.align		4
.L_47:
        /*0018*/ 	.byte	0x04, 0x17
        /*001a*/ 	.short	(.L_49 - .L_48)
.L_48:
        /*001c*/ 	.word	0x00000000
        /*0020*/ 	.short	0x0003
        /*0022*/ 	.short	0x0018
        /*0024*/ 	.byte	0x00, 0xf5, 0x21, 0x00


	//----- nvinfo : EIATTR_KPARAM_INFO
	.align		4
.L_49:
        /*0028*/ 	.byte	0x04, 0x17
        /*002a*/ 	.short	(.L_51 - .L_50)
.L_50:
        /*002c*/ 	.word	0x00000000
        /*0030*/ 	.short	0x0002
        /*0032*/ 	.short	0x0010
        /*0034*/ 	.byte	0x00, 0xf5, 0x21, 0x00


	//----- nvinfo : EIATTR_KPARAM_INFO
	.align		4
.L_51:
        /*0038*/ 	.byte	0x04, 0x17
        /*003a*/ 	.short	(.L_53 - .L_52)
.L_52:
        /*003c*/ 	.word	0x00000000
        /*0040*/ 	.short	0x0001
        /*0042*/ 	.short	0x0008
        /*0044*/ 	.byte	0x00, 0xf0, 0x11, 0x00


	//----- nvinfo : EIATTR_KPARAM_INFO
	.align		4
.L_53:
        /*0048*/ 	.byte	0x04, 0x17
        /*004a*/ 	.short	(.L_55 - .L_54)
.L_54:
        /*004c*/ 	.word	0x00000000
        /*0050*/ 	.short	0x0000
        /*0052*/ 	.short	0x0000
        /*0054*/ 	.byte	0x00, 0xf5, 0x21, 0x00


	//----- nvinfo : EIATTR_SPARSE_MMA_MASK
	.align		4
.L_55:
        /*0058*/ 	.byte	0x03, 0x50
        /*005a*/ 	.short	0x0000


	//----- nvinfo : EIATTR_MAXREG_COUNT
	.align		4
        /*005c*/ 	.byte	0x03, 0x1b
        /*005e*/ 	.short	0x00ff


	//----- nvinfo : EIATTR_MERCURY_ISA_VERSION
	.align		4
        /*0060*/ 	.byte	0x03, 0x5f
        /*0062*/ 	.short	0x0101


	//----- nvinfo : EIATTR_VRC_CTA_INIT_COUNT
	.align		4
        /*0064*/ 	.byte	0x02, 0x4a
	.zero		1
	.zero		1


	//----- nvinfo : EIATTR_EXIT_INSTR_OFFSETS
	.align		4
        /*0068*/ 	.byte	0x04, 0x1c
        /*006a*/ 	.short	(.L_57 - .L_56)


	//   ....[0]....
.L_56:
        /*006c*/ 	.word	0x00001ee0


	//----- nvinfo : EIATTR_CBANK_PARAM_SIZE
	.align		4
.L_57:
        /*0070*/ 	.byte	0x03, 0x19
        /*0072*/ 	.short	0x0028


	//----- nvinfo : EIATTR_PARAM_CBANK
	.align		4
        /*0074*/ 	.byte	0x04, 0x0a
        /*0076*/ 	.short	(.L_59 - .L_58)
	.align		4
.L_58:
        /*0078*/ 	.word	index@(.nv.constant0._Z26global_latency_l1_readonlyPKjiPjS1_m)
        /*007c*/ 	.short	0x0380
        /*007e*/ 	.short	0x0028


	//----- nvinfo : EIATTR_SW_WAR
	.align		4
.L_59:
        /*0080*/ 	.byte	0x04, 0x36
        /*0082*/ 	.short	(.L_61 - .L_60)
.L_60:
        /*0084*/ 	.word	0x00000008
.L_61:


//--------------------- .nv.info._Z25global_latency_compressedPjiS_S_m --------------------------
	.section	.nv.info._Z25global_latency_compressedPjiS_S_m,"",@"SHT_CUDA_INFO"
	.sectionflags	@""
	.align	4


	//----- nvinfo : EIATTR_CUDA_API_VERSION
	.align		4
        /*0000*/ 	.byte	0x04, 0x37
        /*0002*/ 	.short	(.L_63 - .L_62)
.L_62:
        /*0004*/ 	.word	0x00000082


	//----- nvinfo : EIATTR_KPARAM_INFO
	.align		4
.L_63:
        /*0008*/ 	.byte	0x04, 0x17
        /*000a*/ 	.short	(.L_65 - .L_64)
.L_64:
        /*000c*/ 	.word	0x00000000
        /*0010*/ 	.short	0x0004
        /*0012*/ 	.short	0x0020
        /*0014*/ 	.byte	0x00, 0xf0, 0x21, 0x00


	//----- nvinfo : EIATTR_KPARAM_INFO
	.align		4
.L_65:
        /*0018*/ 	.byte	0x04, 0x17
        /*001a*/ 	.short	(.L_67 - .L_66)
.L_66:
        /*001c*/ 	.word	0x00000000
        /*0020*/ 	.short	0x0003
        /*0022*/ 	.short	0x0018
        /*0024*/ 	.byte	0x00, 0xf5, 0x21, 0x00


	//----- nvinfo : EIATTR_KPARAM_INFO
	.align		4
.L_67:
        /*0028*/ 	.byte	0x04, 0x17
        /*002a*/ 	.short	(.L_69 - .L_68)
.L_68:
        /*002c*/ 	.word	0x00000000
        /*0030*/ 	.short	0x0002
        /*0032*/ 	.short	0x0010
        /*0034*/ 	.byte	0x00, 0xf5, 0x21, 0x00


	//----- nvinfo : EIATTR_KPARAM_INFO
	.align		4
.L_69:
        /*0038*/ 	.byte	0x04, 0x17
        /*003a*/ 	.short	(.L_71 - .L_70)
.L_70:
        /*003c*/ 	.word	0x00000000
        /*0040*/ 	.short	0x0001
        /*0042*/ 	.short	0x0008
        /*0044*/ 	.byte	0x00, 0xf0, 0x11, 0x00


	//----- nvinfo : EIATTR_KPARAM_INFO
	.align		4
.L_71:
        /*0048*/ 	.byte	0x04, 0x17
        /*004a*/ 	.short	(.L_73 - .L_72)
.L_72:
        /*004c*/ 	.word	0x00000000
        /*0050*/ 	.short	0x0000
        /*0052*/ 	.short	0x0000
        /*0054*/ 	.byte	0x00, 0xf5, 0x21, 0x00


	//----- nvinfo : EIATTR_SPARSE_MMA_MASK
	.align		4
.L_73:
        /*0058*/ 	.byte	0x03, 0x50
        /*005a*/ 	.short	0x0000


	//----- nvinfo : EIATTR_MAXREG_COUNT
	.align		4
        /*005c*/ 	.byte	0x03, 0x1b
        /*005e*/ 	.short	0x00ff


	//----- nvinfo : EIATTR_MERCURY_ISA_VERSION
	.align		4
        /*0060*/ 	.byte	0x03, 0x5f
        /*0062*/ 	.short	0x0101


	//----- nvinfo : EIATTR_VRC_CTA_INIT_COUNT
	.align		4
        /*0064*/ 	.byte	0x02, 0x4a
	.zero		1
	.zero		1


	//----- nvinfo : EIATTR_EXIT_INSTR_OFFSETS
	.align		4
        /*0068*/ 	.byte	0x04, 0x1c
        /*006a*/ 	.short	(.L_75 - .L_74)


	//   ....[0]....
.L_74:
        /*006c*/ 	.word	0x00001360


	//----- nvinfo : EIATTR_CBANK_PARAM_SIZE
	.align		4
.L_75:
        /*0070*/ 	.byte	0x03, 0x19
        /*0072*/ 	.short	0x0028


	//----- nvinfo : EIATTR_PARAM_CBANK
	.align		4
        /*0074*/ 	.byte	0x04, 0x0a
        /*0076*/ 	.short	(.L_77 - .L_76)
	.align		4
.L_76:
        /*0078*/ 	.word	index@(.nv.constant0._Z25global_latency_compressedPjiS_S_m)
        /*007c*/ 	.short	0x0380
        /*007e*/ 	.short	0x0028


	//----- nvinfo : EIATTR_SW_WAR
	.align		4
.L_77:
        /*0080*/ 	.byte	0x04, 0x36
        /*0082*/ 	.short	(.L_79 - .L_78)
.L_78:
        /*0084*/ 	.word	0x00000008
.L_79:


//--------------------- .nv.info._Z22global_latency_l1_dataPjiS_S_m --------------------------
	.section	.nv.info._Z22global_latency_l1_dataPjiS_S_m,"",@"SHT_CUDA_INFO"
	.sectionflags	@""
	.align	4


	//----- nvinfo : EIATTR_CUDA_API_VERSION
	.align		4
        /*0000*/ 	.byte	0x04, 0x37
        /*0002*/ 	.short	(.L_81 - .L_80)
.L_80:
        /*0004*/ 	.word	0x00000082


	//----- nvinfo : EIATTR_KPARAM_INFO
	.align		4
.L_81:
        /*0008*/ 	.byte	0x04, 0x17
        /*000a*/ 	.short	(.L_83 - .L_82)
.L_82:
        /*000c*/ 	.word	0x00000000
        /*0010*/ 	.short	0x0004
        /*0012*/ 	.short	0x0020
        /*0014*/ 	.byte	0x00, 0xf0, 0x21, 0x00


	//----- nvinfo : EIATTR_KPARAM_INFO
	.align		4
.L_83:
        /*0018*/ 	.byte	0x04, 0x17
        /*001a*/ 	.short	(.L_85 - .L_84)
.L_84:
        /*001c*/ 	.word	0x00000000
        /*0020*/ 	.short	0x0003
        /*0022*/ 	.short	0x0018
        /*0024*/ 	.byte	0x00, 0xf5, 0x21, 0x00


	//----- nvinfo : EIATTR_KPARAM_INFO
	.align		4
.L_85:
        /*0028*/ 	.byte	0x04, 0x17
        /*002a*/ 	.short	(.L_87 - .L_86)
.L_86:
        /*002c*/ 	.word	0x00000000
        /*0030*/ 	.short	0x0002
        /*0032*/ 	.short	0x0010
        /*0034*/ 	.byte	0x00, 0xf5, 0x21, 0x00


	//----- nvinfo : EIATTR_KPARAM_INFO
	.align		4
.L_87:
        /*0038*/ 	.byte	0x04, 0x17
        /*003a*/ 	.short	(.L_89 - .L_88)
.L_88:
        /*003c*/ 	.word	0x00000000
        /*0040*/ 	.short	0x0001
        /*0042*/ 	.short	0x0008
        /*0044*/ 	.byte	0x00, 0xf0, 0x11, 0x00


	//----- nvinfo : EIATTR_KPARAM_INFO
	.align		4
.L_89:
        /*0048*/ 	.byte	0x04, 0x17
        /*004a*/ 	.short	(.L_91 - .L_90)
.L_90:
        /*004c*/ 	.word	0x00000000
        /*0050*/ 	.short	0x0000
        /*0052*/ 	.short	0x0000
        /*0054*/ 	.byte	0x00, 0xf5, 0x21, 0x00


	//----- nvinfo : EIATTR_SPARSE_MMA_MASK
	.align		4
.L_91:
        /*0058*/ 	.byte	0x03, 0x50
        /*005a*/ 	.short	0x0000


	//----- nvinfo : EIATTR_MAXREG_COUNT
	.align		4
        /*005c*/ 	.byte	0x03, 0x1b
        /*005e*/ 	.short	0x00ff


	//----- nvinfo : EIATTR_MERCURY_ISA_VERSION
	.align		4
        /*0060*/ 	.byte	0x03, 0x5f
        /*0062*/ 	.short	0x0101


	//----- nvinfo : EIATTR_VRC_CTA_INIT_COUNT
	.align		4
        /*0064*/ 	.byte	0x02, 0x4a
	.zero		1
	.zero		1


	//----- nvinfo : EIATTR_EXIT_INSTR_OFFSETS
	.align		4
        /*0068*/ 	.byte	0x04, 0x1c
        /*006a*/ 	.short	(.L_93 - .L_92)


	//   ....[0]....
.L_92:
        /*006c*/ 	.word	0x00000ee0


	//----- nvinfo : EIATTR_CBANK_PARAM_SIZE
	.align		4
.L_93:
        /*0070*/ 	.byte	0x03, 0x19
        /*0072*/ 	.short	0x0028


	//----- nvinfo : EIATTR_PARAM_CBANK
	.align		4
        /*0074*/ 	.byte	0x04, 0x0a
        /*0076*/ 	.short	(.L_95 - .L_94)
	.align		4
.L_94:
        /*0078*/ 	.word	index@(.nv.constant0._Z22global_latency_l1_dataPjiS_S_m)
        /*007c*/ 	.short	0x0380
        /*007e*/ 	.short	0x0028


	//----- nvinfo : EIATTR_SW_WAR
	.align		4
.L_95:
        /*0080*/ 	.byte	0x04, 0x36
        /*0082*/ 	.short	(.L_97 - .L_96)
.L_96:
        /*0084*/ 	.word	0x00000008
.L_97:


//--------------------- .nv.callgraph             --------------------------
	.section	.nv.callgraph,"",@"SHT_CUDA_CALLGRAPH"
	.align	4
	.sectionentsize	8
	.align		4
        /*0000*/ 	.word	0x00000000
	.align		4
        /*0004*/ 	.word	0xffffffff
	.align		4
        /*0008*/ 	.word	0x00000000
	.align		4
        /*000c*/ 	.word	0xfffffffe
	.align		4
        /*0010*/ 	.word	0x00000000
	.align		4
        /*0014*/ 	.word	0xfffffffd
	.align		4
        /*0018*/ 	.word	0x00000000
	.align		4
        /*001c*/ 	.word	0xfffffffc


//--------------------- .text._Z25global_latency_l1_texturePjyiS_S_m --------------------------
	.section	.text._Z25global_latency_l1_texturePjyiS_S_m,"ax",@progbits
	.align	128
        .global         _Z25global_latency_l1_texturePjyiS_S_m
        .type           _Z25global_latency_l1_texturePjyiS_S_m,@function
        .size           _Z25global_latency_l1_texturePjyiS_S_m,(.L_x_27 - _Z25global_latency_l1_texturePjyiS_S_m)
        .other          _Z25global_latency_l1_texturePjyiS_S_m,@"STO_CUDA_ENTRY STV_DEFAULT"
_Z25global_latency_l1_texturePjyiS_S_m:
.text._Z25global_latency_l1_texturePjyiS_S_m:
[----:B------:R-:W-:Y:S08]  /*0000*/  LDC R1, c[0x0][0x37c] ;  /* 0x0000df00ff017b82 */ /* 0x000ff00000000800 */
[----:B------:R-:W0:Y:S01]  /*0010*/  S2UR UR6, SR_CgaCtaId ;  /* 0x00000000000679c3 */ /* 0x000e220000008800 */
[----:B------:R-:W-:Y:S01]  /*0020*/  UMOV UR4, 0x400 ;  /* 0x0000040000047882 */ /* 0x000fe20000000000 */
[----:B------:R-:W-:Y:S01]  /*0030*/  UMOV UR9, 0x1800 ;  /* 0x0000180000097882 */ /* 0x000fe20000000000 */
[----:B------:R-:W-:-:S02]  /*0040*/  UIADD3 UR5, UPT, UPT, UR4, 0x6000, URZ ;  /* 0x0000600004057890 */ /* 0x000fc4000fffe0ff */
[----:B0-----:R-:W-:Y:S02]  /*0050*/  ULEA UR7, UR6, UR4, 0x18 ;  /* 0x0000000406077291 */ /* 0x001fe4000f8ec0ff */
[----:B------:R-:W-:Y:S02]  /*0060*/  ULEA UR6, UR6, UR5, 0x18 ;  /* 0x0000000506067291 */ /* 0x000fe4000f8ec0ff */
[----:B------:R-:W-:Y:S02]  /*0070*/  UIADD3 UR8, UPT, UPT, UR7, 0x40, URZ ;  /* 0x0000004007087890 */ /* 0x000fe4000fffe0ff */
[----:B------:R-:W-:Y:S01]  /*0080*/  UIADD3 UR5, UPT, UPT, UR6, 0x40, URZ ;  /* 0x0000004006057890 */ /* 0x000fe2000fffe0ff */
[----:B------:R-:W-:-:S11]  /*0090*/  UMOV UR4, URZ ;  /* 0x000000ff00047c82 */ /* 0x000fd60008000000 */
.L_x_0:
[----:B------:R-:W-:Y:S01]  /*00a0*/  STS [UR5+-0x40], RZ ;  /* 0xffffc0ffff007988 */ /* 0x000fe20008000805 */
[----:B------:R-:W-:-:S03]  /*00b0*/  UIADD3 UR9, UP0, UPT, UR9, -0x20, URZ ;  /* 0xffffffe009097890 */ /* 0x000fc6000ff1e0ff */
[----:B------:R-:W-:Y:S01]  /*00c0*/  STS [UR8+-0x40], RZ ;  /* 0xffffc0ffff007988 */ /* 0x000fe20008000808 */
[----:B------:R-:W-:Y:S02]  /*00d0*/  UIADD3.X UR4, UPT, UPT, UR4, -0x1, URZ, UP0, !UPT ;  /* 0xffffffff04047890 */ /* 0x000fe400087fe4ff */
[----:B------:R-:W-:Y:S01]  /*00e0*/  UISETP.NE.U32.AND UP0, UPT, UR9, URZ, UPT ;  /* 0x000000ff0900728c */ /* 0x000fe2000bf05070 */
[----:B------:R-:W-:Y:S03]  /*00f0*/  STS [UR5+-0x3c], RZ ;  /* 0xffffc4ffff007988 */ /* 0x000fe60008000805 */
[----:B------:R-:W-:Y:S01]  /*0100*/  UISETP.NE.AND.EX UP0, UPT, UR4, URZ, UPT, UP0 ;  /* 0x000000ff0400728c */ /* 0x000fe2000bf05300 */
[----:B------:R-:W-:Y:S04]  /*0110*/  STS [UR8+-0x3c], RZ ;  /* 0xffffc4ffff007988 */ /* 0x000fe80008000808 */
        /* <DEDUP_REMOVED lines=28> */
[----:B------:R-:W-:Y:S04]  /*02e0*/  STS [UR5], RZ ;  /* 0x000000ffff007988 */ /* 0x000fe80008000805 */
[----:B------:R-:W-:Y:S04]  /*02f0*/  STS [UR8], RZ ;  /* 0x000000ffff007988 */ /* 0x000fe80008000808 */
[----:B------:R-:W-:Y:S04]  /*0300*/  STS [UR5+0x4], RZ ;  /* 0x000004ffff007988 */ /* 0x000fe80008000805 */
        /* <DEDUP_REMOVED lines=27> */
[----:B------:R-:W-:Y:S01]  /*04c0*/  STS [UR5+0x3c], RZ ;  /* 0x00003cffff007988 */ /* 0x000fe20008000805 */
[----:B------:R-:W-:-:S03]  /*04d0*/  UIADD3 UR5, UPT, UPT, UR5, 0x80, URZ ;  /* 0x0000008005057890 */ /* 0x000fc6000fffe0ff */
[----:B------:R-:W-:Y:S01]  /*04e0*/  STS [UR8+0x3c], RZ ;  /* 0x00003cffff007988 */ /* 0x000fe20008000808 */
[----:B------:R-:W-:Y:S01]  /*04f0*/  UIADD3 UR8, UPT, UPT, UR8, 0x80, URZ ;  /* 0x0000008008087890 */ /* 0x000fe2000fffe0ff */
[----:B------:R-:W-:Y:S11]  /*0500*/  BRA.U UP0, `(.L_x_0) ;  /* 0xfffffff900e47547 */ /* 0x000ff6000b83ffff */
[----:B------:R-:W0:Y:S02]  /*0510*/  LDC R5, c[0x0][0x3a8] ;  /* 0x0000ea00ff057b82 */ /* 0x000e240000000800 */
[----:B0-----:R-:W-:-:S13]  /*0520*/  ISETP.GE.AND P0, PT, R5, RZ, PT ;  /* 0x000000ff0500720c */ /* 0x001fda0003f06270 */
[----:B------:R-:W-:Y:S05]  /*0530*/  @!P0 BRA `(.L_x_1) ;  /* 0x0000000400688947 */ /* 0x000fea0003800000 */
[----:B------:R-:W-:Y:S02]  /*0540*/  IMAD R0, R5, -0x1800, RZ ;  /* 0xffffe80005007824 */ /* 0x000fe400078e02ff */
[----:B------:R-:W-:-:S03]  /*0550*/  IMAD.MOV.U32 R4, RZ, RZ, RZ ;  /* 0x000000ffff047224 */ /* 0x000fc600078e00ff */
[----:B------:R-:W-:-:S05]  /*0560*/  VIMNMX R2, PT, PT, R0, 0x17ff, !PT ;  /* 0x000017ff00027848 */ /* 0x000fca0007fe0100 */
[----:B------:R-:W-:-:S05]  /*0570*/  IMAD R3, R5, 0x1800, R2 ;  /* 0x0000180005037824 */ /* 0x000fca00078e0202 */
[C---:B------:R-:W-:Y:S01]  /*0580*/  ISETP.GE.U32.AND P0, PT, R3.reuse, 0x3, PT ;  /* 0x000000030300780c */ /* 0x040fe20003f06070 */
[----:B------:R-:W-:-:S12]  /*0590*/  VIADD R3, R3, 0x1 ;  /* 0x0000000103037836 */ /* 0x000fd80000000000 */
[----:B------:R-:W-:Y:S05]  /*05a0*/  @!P0 BRA `(.L_x_2) ;  /* 0x0000000000b08947 */ /* 0x000fea0003800000 */
[----:B------:R-:W-:Y:S01]  /*05b0*/  IMAD.MOV R6, RZ, RZ, -R5 ;  /* 0x000000ffff067224 */ /* 0x000fe200078e0a05 */
[----:B------:R-:W-:Y:S01]  /*05c0*/  LOP3.LUT R5, R3, 0xfffffffc, RZ, 0xc0, !PT ;  /* 0xfffffffc03057812 */ /* 0x000fe200078ec0ff */
[----:B------:R-:W-:Y:S02]  /*05d0*/  IMAD.MOV.U32 R7, RZ, RZ, 0x6000 ;  /* 0x00006000ff077424 */ /* 0x000fe400078e00ff */
[----:B------:R-:W-:Y:S02]  /*05e0*/  IMAD.MOV.U32 R4, RZ, RZ, RZ ;  /* 0x000000ffff047224 */ /* 0x000fe400078e00ff */
[----:B------:R-:W-:Y:S02]  /*05f0*/  IMAD R6, R6, R7, 0x8 ;  /* 0x0000000806067424 */ /* 0x000fe400078e0207 */
[----:B------:R-:W-:Y:S02]  /*0600*/  IMAD.MOV R5, RZ, RZ, -R5 ;  /* 0x000000ffff057224 */ /* 0x000fe400078e0a05 */
[----:B------:R-:W-:-:S02]  /*0610*/  VIADD R7, R6, UR6 ;  /* 0x0000000606077c36 */ /* 0x000fc40008000000 */
[----:B------:R-:W-:-:S07]  /*0620*/  VIADD R6, R6, UR7 ;  /* 0x0000000706067c36 */ /* 0x000fce0008000000 */
.L_x_3:
[----:B------:R-:W-:Y:S01]  /*0630*/  VIADD R5, R5, 0x4 ;  /* 0x0000000405057836 */ /* 0x000fe20000000000 */
[----:B------:R-:W-:-:S04]  /*0640*/  ISETP.GE.AND P1, PT, R0, RZ, PT ;  /* 0x000000ff0000720c */ /* 0x000fc80003f26270 */
[----:B------:R-:W-:-:S09]  /*0650*/  ISETP.NE.AND P0, PT, R5, RZ, PT ;  /* 0x000000ff0500720c */ /* 0x000fd20003f05270 */
[----:B------:R-:W-:Y:S01]  /*0660*/  @P1 CS2R.32 R9, SR_CLOCKLO ;  /* 0x0000000000091805 */ /* 0x000fe20000005000 */
[----:B------:R-:W0:Y:S01]  /*0670*/  LDCU UR4, c[0x0][0x388] ;  /* 0x00007100ff0477ac */ /* 0x000e220008000800 */
[----:B------:R-:W-:Y:S02]  /*0680*/  UMOV UR5, URZ ;  /* 0x000000ff00057c82 */ /* 0x000fe40008000000 */
[----:B0-----:R-:W5:Y:S02]  /*0690*/  TLD.LZ RZ, R4, R4, UR4, 1D, 0x1 ;  /* 0x00ff04ff04047f66 */ /* 0x001f6400081e01ff */
[----:B-----5:R0:W-:Y:S01]  /*06a0*/  @P1 STS [R7+-0x8], R4 ;  /* 0xfffff80407001388 */ /* 0x0201e20000000800 */
[----:B------:R-:W-:Y:S01]  /*06b0*/  @P1 CS2R.32 R8, SR_CLOCKLO ;  /* 0x0000000000081805 */ /* 0x000fe20000005000 */
[----:B0-----:R-:W5:Y:S04]  /*06c0*/  TLD.LZ RZ, R4, R4, UR4, 1D, 0x1 ;  /* 0x00ff04ff04047f66 */ /* 0x001f6800081e01ff */
[----:B------:R-:W-:-:S05]  /*06d0*/  @P1 IMAD.IADD R9, R8, 0x1, -R9 ;  /* 0x0000000108091824 */ /* 0x000fca00078e0a09 */
[----:B------:R0:W-:Y:S01]  /*06e0*/  @P1 STS [R6+-0x8], R9 ;  /* 0xfffff80906001388 */ /* 0x0001e20000000800 */
[----:B------:R-:W-:-:S13]  /*06f0*/  ISETP.GT.AND P1, PT, R0, -0x2, PT ;  /* 0xfffffffe0000780c */ /* 0x000fda0003f24270 */
[----:B0-----:R-:W-:Y:S01]  /*0700*/  @P1 CS2R.32 R9, SR_CLOCKLO ;  /* 0x0000000000091805 */ /* 0x001fe20000005000 */
[----:B-----5:R0:W-:Y:S01]  /*0710*/  @P1 STS [R7+-0x4], R4 ;  /* 0xfffffc0407001388 */ /* 0x0201e20000000800 */
[----:B------:R-:W-:Y:S01]  /*0720*/  @P1 CS2R.32 R8, SR_CLOCKLO ;  /* 0x0000000000081805 */ /* 0x000fe20000005000 */
[----:B0-----:R-:W5:Y:S04]  /*0730*/  TLD.LZ RZ, R4, R4, UR4, 1D, 0x1 ;  /* 0x00ff04ff04047f66 */ /* 0x001f6800081e01ff */
[----:B------:R-:W-:-:S05]  /*0740*/  @P1 IMAD.IADD R9, R8, 0x1, -R9 ;  /* 0x0000000108091824 */ /* 0x000fca00078e0a09 */
[----:B------:R0:W-:Y:S01]  /*0750*/  @P1 STS [R6+-0x4], R9 ;  /* 0xfffffc0906001388 */ /* 0x0001e20000000800 */
[----:B------:R-:W-:-:S13]  /*0760*/  ISETP.GT.AND P1, PT, R0, -0x3, PT ;  /* 0xfffffffd0000780c */ /* 0x000fda0003f24270 */
[----:B0-----:R-:W-:Y:S01]  /*0770*/  @P1 CS2R.32 R9, SR_CLOCKLO ;  /* 0x0000000000091805 */ /* 0x001fe20000005000 */
[----:B-----5:R0:W-:Y:S01]  /*0780*/  @P1 STS [R7], R4 ;  /* 0x0000000407001388 */ /* 0x0201e20000000800 */
[----:B------:R-:W-:Y:S01]  /*0790*/  @P1 CS2R.32 R8, SR_CLOCKLO ;  /* 0x0000000000081805 */ /* 0x000fe20000005000 */
[----:B0-----:R-:W5:Y:S04]  /*07a0*/  TLD.LZ RZ, R4, R4, UR4, 1D, 0x1 ;  /* 0x00ff04ff04047f66 */ /* 0x001f6800081e01ff */
[----:B------:R-:W-:-:S05]  /*07b0*/  @P1 IMAD.IADD R9, R8, 0x1, -R9 ;  /* 0x0000000108091824 */ /* 0x000fca00078e0a09 */
[----:B------:R0:W-:Y:S01]  /*07c0*/  @P1 STS [R6], R9 ;  /* 0x0000000906001388 */ /* 0x0001e20000000800 */
[----:B------:R-:W-:-:S13]  /*07d0*/  ISETP.GT.AND P1, PT, R0, -0x4, PT ;  /* 0xfffffffc0000780c */ /* 0x000fda0003f24270 */
[----:B0-----:R-:W-:Y:S01]  /*07e0*/  @P1 CS2R.32 R9, SR_CLOCKLO ;  /* 0x0000000000091805 */ /* 0x001fe20000005000 */
[----:B-----5:R0:W-:Y:S01]  /*07f0*/  @P1 STS [R7+0x4], R4 ;  /* 0x0000040407001388 */ /* 0x0201e20000000800 */
[----:B------:R-:W-:-:S05]  /*0800*/  @P1 CS2R.32 R8, SR_CLOCKLO ;  /* 0x0000000000081805 */ /* 0x000fca0000005000 */
[----:B------:R-:W-:Y:S02]  /*0810*/  @P1 IMAD.IADD R9, R8, 0x1, -R9 ;  /* 0x0000000108091824 */ /* 0x000fe400078e0a09 */
[----:B------:R-:W-:Y:S02]  /*0820*/  VIADD R0, R0, 0x4 ;  /* 0x0000000400007836 */ /* 0x000fe40000000000 */
[----:B0-----:R-:W-:Y:S01]  /*0830*/  VIADD R7, R7, 0x10 ;  /* 0x0000001007077836 */ /* 0x001fe20000000000 */
[----:B------:R0:W-:Y:S02]  /*0840*/  @P1 STS [R6+0x4], R9 ;  /* 0x0000040906001388 */ /* 0x0001e40000000800 */
[----:B0-----:R-:W-:Y:S01]  /*0850*/  VIADD R6, R6, 0x10 ;  /* 0x0000001006067836 */ /* 0x001fe20000000000 */
[----:B------:R-:W-:Y:S06]  /*0860*/  @P0 BRA `(.L_x_3) ;  /* 0xfffffffc00700947 */ /* 0x000fec000383ffff */
.L_x_2:
[----:B------:R-:W-:-:S13]  /*0870*/  LOP3.LUT P0, R3, R3, 0x3, RZ, 0xc0, !PT ;  /* 0x0000000303037812 */ /* 0x000fda000780c0ff */
[----:B------:R-:W-:Y:S05]  /*0880*/  @!P0 BRA `(.L_x_1) ;  /* 0x0000000000948947 */ /* 0x000fea0003800000 */
[----:B------:R-:W-:-:S13]  /*0890*/  ISETP.NE.AND P0, PT, R3, 0x1, PT ;  /* 0x000000010300780c */ /* 0x000fda0003f05270 */
[----:B------:R-:W-:Y:S05]  /*08a0*/  @!P0 BRA `(.L_x_4) ;  /* 0x0000000000508947 */ /* 0x000fea0003800000 */
[----:B------:R-:W0:Y:S01]  /*08b0*/  LDCU UR4, c[0x0][0x388] ;  /* 0x00007100ff0477ac */ /* 0x000e220008000800 */
[----:B------:R-:W-:Y:S02]  /*08c0*/  UMOV UR5, URZ ;  /* 0x000000ff00057c82 */ /* 0x000fe40008000000 */
[----:B0-----:R-:W5:Y:S01]  /*08d0*/  TLD.LZ RZ, R4, R4, UR4, 1D, 0x1 ;  /* 0x00ff04ff04047f66 */ /* 0x001f6200081e01ff */
[C---:B------:R-:W-:Y:S02]  /*08e0*/  ISETP.GT.AND P0, PT, R0.reuse, -0x1, PT ;  /* 0xffffffff0000780c */ /* 0x040fe40003f04270 */
[C---:B------:R-:W-:Y:S02]  /*08f0*/  LEA R7, R0.reuse, UR6, 0x2 ;  /* 0x0000000600077c11 */ /* 0x040fe4000f8e10ff */
[----:B------:R-:W-:-:S09]  /*0900*/  LEA R8, R0, UR7, 0x2 ;  /* 0x0000000700087c11 */ /* 0x000fd2000f8e10ff */
[----:B------:R-:W-:Y:S01]  /*0910*/  @P0 CS2R.32 R3, SR_CLOCKLO ;  /* 0x0000000000030805 */ /* 0x000fe20000005000 */
[----:B-----5:R0:W-:Y:S01]  /*0920*/  @P0 STS [R7], R4 ;  /* 0x0000000407000388 */ /* 0x0201e20000000800 */
[----:B------:R-:W-:Y:S01]  /*0930*/  @P0 CS2R.32 R6, SR_CLOCKLO ;  /* 0x0000000000060805 */ /* 0x000fe20000005000 */
[----:B0-----:R-:W5:Y:S04]  /*0940*/  TLD.LZ RZ, R4, R4, UR4, 1D, 0x1 ;  /* 0x00ff04ff04047f66 */ /* 0x001f6800081e01ff */
[----:B------:R-:W-:Y:S02]  /*0950*/  @P0 IMAD.IADD R3, R6, 0x1, -R3 ;  /* 0x0000000106030824 */ /* 0x000fe400078e0a03 */
[----:B------:R-:W-:-:S03]  /*0960*/  VIADD R5, R0, 0x1 ;  /* 0x0000000100057836 */ /* 0x000fc60000000000 */
[----:B------:R0:W-:Y:S02]  /*0970*/  @P0 STS [R8], R3 ;  /* 0x0000000308000388 */ /* 0x0001e40000000800 */
[----:B------:R-:W-:-:S13]  /*0980*/  ISETP.GT.AND P0, PT, R5, -0x1, PT ;  /* 0xffffffff0500780c */ /* 0x000fda0003f04270 */
[----:B0-----:R-:W-:Y:S01]  /*0990*/  @P0 CS2R.32 R3, SR_CLOCKLO ;  /* 0x0000000000030805 */ /* 0x001fe20000005000 */
[----:B-----5:R0:W-:Y:S01]  /*09a0*/  @P0 STS [R7+0x4], R4 ;  /* 0x0000040407000388 */ /* 0x0201e20000000800 */
[----:B------:R-:W-:-:S05]  /*09b0*/  @P0 CS2R.32 R6, SR_CLOCKLO ;  /* 0x0000000000060805 */ /* 0x000fca0000005000 */
[----:B------:R-:W-:Y:S02]  /*09c0*/  @P0 IMAD.IADD R3, R6, 0x1, -R3 ;  /* 0x0000000106030824 */ /* 0x000fe400078e0a03 */
[----:B------:R-:W-:-:S03]  /*09d0*/  VIADD R0, R0, 0x2 ;  /* 0x0000000200007836 */ /* 0x000fc60000000000 */
[----:B------:R0:W-:Y:S04]  /*09e0*/  @P0 STS [R8+0x4], R3 ;  /* 0x0000040308000388 */ /* 0x0001e80000000800 */
.L_x_4:
[----:B------:R-:W-:Y:S02]  /*09f0*/  LOP3.LUT R2, R2, 0x1, RZ, 0xc0, !PT ;  /* 0x0000000102027812 */ /* 0x000fe400078ec0ff */
[----:B------:R-:W-:-:S04]  /*0a00*/  ISETP.GT.AND P0, PT, R0, -0x1, PT ;  /* 0xffffffff0000780c */ /* 0x000fc80003f04270 */
[----:B------:R-:W-:-:S13]  /*0a10*/  ISETP.EQ.U32.OR P0, PT, R2, 0x1, !P0 ;  /* 0x000000010200780c */ /* 0x000fda0004702470 */
[----:B------:R-:W-:Y:S05]  /*0a20*/  @P0 BRA `(.L_x_1) ;  /* 0x00000000002c0947 */ /* 0x000fea0003800000 */
[----:B------:R-:W1:Y:S01]  /*0a30*/  S2UR UR8, SR_CLOCKLO ;  /* 0x00000000000879c3 */ /* 0x000e620000005000 */
[----:B------:R-:W-:Y:S01]  /*0a40*/  NOP ;  /* 0x0000000000007918 */ /* 0x000fe20000000000 */
[----:B------:R-:W0:Y:S01]  /*0a50*/  LDCU UR4, c[0x0][0x388] ;  /* 0x00007100ff0477ac */ /* 0x000e220008000800 */
[----:B------:R-:W-:Y:S02]  /*0a60*/  UMOV UR5, URZ ;  /* 0x000000ff00057c82 */ /* 0x000fe40008000000 */
[----:B0-----:R-:W5:Y:S01]  /*0a70*/  TLD.LZ RZ, R4, R4, UR4, 1D, 0x1 ;  /* 0x00ff04ff04047f66 */ /* 0x001f6200081e01ff */
[----:B------:R-:W-:-:S05]  /*0a80*/  LEA R3, R0, UR6, 0x2 ;  /* 0x0000000600037c11 */ /* 0x000fca000f8e10ff */
[----:B-----5:R0:W-:Y:S01]  /*0a90*/  STS [R3], R4 ;  /* 0x0000000403007388 */ /* 0x0201e20000000800 */
[----:B------:R-:W-:-:S05]  /*0aa0*/  CS2R.32 R2, SR_CLOCKLO ;  /* 0x0000000000027805 */ /* 0x000fca0000005000 */
[----:B-1----:R-:W-:Y:S01]  /*0ab0*/  VIADD R2, R2, -UR8 ;  /* 0x8000000802027c36 */ /* 0x002fe20008000000 */
[----:B0-----:R-:W-:-:S05]  /*0ac0*/  LEA R3, R0, UR7, 0x2 ;  /* 0x0000000700037c11 */ /* 0x001fca000f8e10ff */
[----:B------:R1:W-:Y:S02]  /*0ad0*/  STS [R3], R2 ;  /* 0x0000000203007388 */ /* 0x0003e40000000800 */
.L_x_1:
[----:B------:R-:W2:Y:S01]  /*0ae0*/  LDCU.64 UR8, c[0x0][0x358] ;  /* 0x00006b00ff0877ac */ /* 0x000ea20008000a00 */
[----:B------:R-:W3:Y:S01]  /*0af0*/  LDCU.64 UR14, c[0x0][0x3a0] ;  /* 0x00007400ff0e77ac */ /* 0x000ee20008000a00 */
[----:B------:R-:W4:Y:S01]  /*0b00*/  LDCU.64 UR16, c[0x0][0x398] ;  /* 0x00007300ff1077ac */ /* 0x000f220008000a00 */
[----:B------:R-:W-:Y:S02]  /*0b10*/  UIADD3 UR6, UPT, UPT, UR6, 0x20, URZ ;  /* 0x0000002006067890 */ /* 0x000fe4000fffe0ff */
[----:B------:R-:W-:Y:S01]  /*0b20*/  UIADD3 UR7, UPT, UPT, UR7, 0x20, URZ ;  /* 0x0000002007077890 */ /* 0x000fe2000fffe0ff */
[----:B------:R-:W-:Y:S01]  /*0b30*/  UMOV UR5, 0x20 ;  /* 0x0000002000057882 */ /* 0x000fe20000000000 */
[----:B------:R-:W-:-:S10]  /*0b40*/  UMOV UR4, URZ ;  /* 0x000000ff00047c82 */ /* 0x000fd40008000000 */
.L_x_5:
[----:B0-----:R-:W2:Y:S01]  /*0b50*/  LDS.128 R24, [UR6+-0x20] ;  /* 0xffffe006ff187984 */ /* 0x001ea20008000c00 */
[----:B---3--:R-:W-:Y:S02]  /*0b60*/  UIADD3 UR10, UP0, UPT, UR5, UR14, URZ ;  /* 0x0000000e050a7290 */ /* 0x008fe4000ff1e0ff */
[----:B----4-:R-:W-:Y:S01]  /*0b70*/  UIADD3 UR12, UP1, UPT, UR5, UR16, URZ ;  /* 0x00000010050c7290 */ /* 0x010fe2000ff3e0ff */
[----:B------:R-:W3:Y:S01]  /*0b80*/  LDS.128 R20, [UR7+-0x20] ;  /* 0xffffe007ff147984 */ /* 0x000ee20008000c00 */
[----:B------:R-:W-:Y:S02]  /*0b90*/  UIADD3.X UR11, UPT, UPT, UR4, UR15, URZ, UP0, !UPT ;  /* 0x0000000f040b7290 */ /* 0x000fe400087fe4ff */
[----:B------:R-:W-:Y:S01]  /*0ba0*/  UIADD3.X UR13, UPT, UPT, UR4, UR17, URZ, UP1, !UPT ;  /* 0x00000011040d7290 */ /* 0x000fe20008ffe4ff */
[----:B0-----:R-:W0:Y:S01]  /*0bb0*/  LDS.128 R8, [UR6+-0x10] ;  /* 0xfffff006ff087984 */ /* 0x001e220008000c00 */
[----:B------:R-:W-:Y:S01]  /*0bc0*/  IMAD.U32 R28, RZ, RZ, UR10 ;  /* 0x0000000aff1c7e24 */ /* 0x000fe2000f8e00ff */
[----:B------:R-:W-:Y:S01]  /*0bd0*/  UIADD3 UR5, UP0, UPT, UR5, 0x40, URZ ;  /* 0x0000004005057890 */ /* 0x000fe2000ff1e0ff */
[----:B------:R-:W-:Y:S01]  /*0be0*/  IMAD.U32 R29, RZ, RZ, UR11 ;  /* 0x0000000bff1d7e24 */ /* 0x000fe2000f8e00ff */
[----:B------:R-:W4:Y:S01]  /*0bf0*/  LDS.128 R4, [UR7+-0x10] ;  /* 0xfffff007ff047984 */ /* 0x000f220008000c00 */
[----:B-1----:R-:W-:Y:S01]  /*0c00*/  IMAD.U32 R2, RZ, RZ, UR12 ;  /* 0x0000000cff027e24 */ /* 0x002fe2000f8e00ff */
[----:B------:R-:W-:Y:S01]  /*0c10*/  UIADD3.X UR4, UPT, UPT, URZ, UR4, URZ, UP0, !UPT ;  /* 0x00000004ff047290 */ /* 0x000fe200087fe4ff */
[----:B------:R-:W-:Y:S01]  /*0c20*/  IMAD.U32 R3, RZ, RZ, UR13 ;  /* 0x0000000dff037e24 */ /* 0x000fe2000f8e00ff */
[----:B------:R-:W1:Y:S01]  /*0c30*/  LDS.128 R16, [UR6] ;  /* 0x00000006ff107984 */ /* 0x000e620008000c00 */
[----:B------:R-:W-:-:S03]  /*0c40*/  UISETP.NE.U32.AND UP0, UPT, UR5, 0x6020, UPT ;  /* 0x000060200500788c */ /* 0x000fc6000bf05070 */
[----:B------:R-:W1:Y:S01]  /*0c50*/  LDS.128 R12, [UR7] ;  /* 0x00000007ff0c7984 */ /* 0x000e620008000c00 */
[----:B------:R-:W-:-:S03]  /*0c60*/  UISETP.NE.AND.EX UP0, UPT, UR4, URZ, UPT, UP0 ;  /* 0x000000ff0400728c */ /* 0x000fc6000bf05300 */
[----:B--2---:R-:W-:Y:S04]  /*0c70*/  STG.E desc[UR8][R28.64+-0x20], R24 ;  /* 0xffffe0181c007986 */ /* 0x004fe8000c101908 */
[----:B---3--:R-:W-:Y:S04]  /*0c80*/  STG.E desc[UR8][R2.64+-0x20], R20 ;  /* 0xffffe01402007986 */ /* 0x008fe8000c101908 */
[----:B------:R-:W-:Y:S04]  /*0c90*/  STG.E desc[UR8][R28.64+-0x1c], R25 ;  /* 0xffffe4191c007986 */ /* 0x000fe8000c101908 */
[----:B------:R-:W-:Y:S04]  /*0ca0*/  STG.E desc[UR8][R2.64+-0x1c], R21 ;  /* 0xffffe41502007986 */ /* 0x000fe8000c101908 */
[----:B------:R-:W-:Y:S04]  /*0cb0*/  STG.E desc[UR8][R28.64+-0x18], R26 ;  /* 0xffffe81a1c007986 */ /* 0x000fe8000c101908 */
[----:B------:R-:W-:Y:S04]  /*0cc0*/  STG.E desc[UR8][R2.64+-0x18], R22 ;  /* 0xffffe81602007986 */ /* 0x000fe8000c101908 */
[----:B------:R-:W-:Y:S04]  /*0cd0*/  STG.E desc[UR8][R28.64+-0x14], R27 ;  /* 0xffffec1b1c007986 */ /* 0x000fe8000c101908 */
[----:B------:R-:W-:Y:S04]  /*0ce0*/  STG.E desc[UR8][R2.64+-0x14], R23 ;  /* 0xffffec1702007986 */ /* 0x000fe8000c101908 */
[----:B------:R-:W2:Y:S01]  /*0cf0*/  LDS.128 R20, [UR6+0x10] ;  /* 0x00001006ff147984 */ /* 0x000ea20008000c00 */
[----:B------:R-:W-:-:S03]  /*0d00*/  UIADD3 UR6, UPT, UPT, UR6, 0x40, URZ ;  /* 0x0000004006067890 */ /* 0x000fc6000fffe0ff */
[----:B------:R-:W3:Y:S01]  /*0d10*/  LDS.128 R24, [UR7+0x10] ;  /* 0x00001007ff187984 */ /* 0x000ee20008000c00 */
[----:B------:R-:W-:-:S03]  /*0d20*/  UIADD3 UR7, UPT, UPT, UR7, 0x40, URZ ;  /* 0x0000004007077890 */ /* 0x000fc6000fffe0ff */
[----:B0-----:R0:W-:Y:S04]  /*0d30*/  STG.E desc[UR8][R28.64+-0x10], R8 ;  /* 0xfffff0081c007986 */ /* 0x0011e8000c101908 */
[----:B----4-:R0:W-:Y:S04]  /*0d40*/  STG.E desc[UR8][R2.64+-0x10], R4 ;  /* 0xfffff00402007986 */ /* 0x0101e8000c101908 */
[----:B------:R0:W-:Y:S04]  /*0d50*/  STG.E desc[UR8][R28.64+-0xc], R9 ;  /* 0xfffff4091c007986 */ /* 0x0001e8000c101908 */
[----:B------:R0:W-:Y:S04]  /*0d60*/  STG.E desc[UR8][R2.64+-0xc], R5 ;  /* 0xfffff40502007986 */ /* 0x0001e8000c101908 */
[----:B------:R0:W-:Y:S04]  /*0d70*/  STG.E desc[UR8][R28.64+-0x8], R10 ;  /* 0xfffff80a1c007986 */ /* 0x0001e8000c101908 */
[----:B------:R0:W-:Y:S04]  /*0d80*/  STG.E desc[UR8][R2.64+-0x8], R6 ;  /* 0xfffff80602007986 */ /* 0x0001e8000c101908 */
[----:B------:R0:W-:Y:S04]  /*0d90*/  STG.E desc[UR8][R28.64+-0x4], R11 ;  /* 0xfffffc0b1c007986 */ /* 0x0001e8000c101908 */
[----:B------:R0:W-:Y:S04]  /*0da0*/  STG.E desc[UR8][R2.64+-0x4], R7 ;  /* 0xfffffc0702007986 */ /* 0x0001e8000c101908 */
[----:B-1----:R0:W-:Y:S04]  /*0db0*/  STG.E desc[UR8][R28.64], R16 ;  /* 0x000000101c007986 */ /* 0x0021e8000c101908 */
[----:B------:R0:W-:Y:S04]  /*0dc0*/  STG.E desc[UR8][R2.64], R12 ;  /* 0x0000000c02007986 */ /* 0x0001e8000c101908 */
[----:B------:R0:W-:Y:S04]  /*0dd0*/  STG.E desc[UR8][R28.64+0x4], R17 ;  /* 0x000004111c007986 */ /* 0x0001e8000c101908 */
[----:B------:R0:W-:Y:S04]  /*0de0*/  STG.E desc[UR8][R2.64+0x4], R13 ;  /* 0x0000040d02007986 */ /* 0x0001e8000c101908 */
[----:B------:R0:W-:Y:S04]  /*0df0*/  STG.E desc[UR8][R28.64+0x8], R18 ;  /* 0x000008121c007986 */ /* 0x0001e8000c101908 */
[----:B------:R0:W-:Y:S04]  /*0e00*/  STG.E desc[UR8][R2.64+0x8], R14 ;  /* 0x0000080e02007986 */ /* 0x0001e8000c101908 */
[----:B------:R0:W-:Y:S04]  /*0e10*/  STG.E desc[UR8][R28.64+0xc], R19 ;  /* 0x00000c131c007986 */ /* 0x0001e8000c101908 */
[----:B------:R0:W-:Y:S04]  /*0e20*/  STG.E desc[UR8][R2.64+0xc], R15 ;  /* 0x00000c0f02007986 */ /* 0x0001e8000c101908 */
[----:B--2---:R0:W-:Y:S04]  /*0e30*/  STG.E desc[UR8][R28.64+0x10], R20 ;  /* 0x000010141c007986 */ /* 0x0041e8000c101908 */
[----:B---3--:R0:W-:Y:S04]  /*0e40*/  STG.E desc[UR8][R2.64+0x10], R24 ;  /* 0x0000101802007986 */ /* 0x0081e8000c101908 */
[----:B------:R0:W-:Y:S04]  /*0e50*/  STG.E desc[UR8][R28.64+0x14], R21 ;  /* 0x000014151c007986 */ /* 0x0001e8000c101908 */
[----:B------:R0:W-:Y:S04]  /*0e60*/  STG.E desc[UR8][R2.64+0x14], R25 ;  /* 0x0000141902007986 */ /* 0x0001e8000c101908 */
[----:B------:R0:W-:Y:S04]  /*0e70*/  STG.E desc[UR8][R28.64+0x18], R22 ;  /* 0x000018161c007986 */ /* 0x0001e8000c101908 */
[----:B------:R0:W-:Y:S04]  /*0e80*/  STG.E desc[UR8][R2.64+0x18], R26 ;  /* 0x0000181a02007986 */ /* 0x0001e8000c101908 */
[----:B------:R0:W-:Y:S04]  /*0e90*/  STG.E desc[UR8][R28.64+0x1c], R23 ;  /* 0x00001c171c007986 */ /* 0x0001e8000c101908 */
[----:B------:R0:W-:Y:S01]  /*0ea0*/  STG.E desc[UR8][R2.64+0x1c], R27 ;  /* 0x00001c1b02007986 */ /* 0x0001e2000c101908 */
[----:B------:R-:W-:Y:S05]  /*0eb0*/  BRA.U UP0, `(.L_x_5) ;  /* 0xfffffffd00247547 */ /* 0x000fea000b83ffff */
[----:B------:R-:W1:Y:S01]  /*0ec0*/  S2UR UR5, SR_CgaCtaId ;  /* 0x00000000000579c3 */ /* 0x000e620000008800 */
[----:B------:R-:W-:Y:S01]  /*0ed0*/  UMOV UR4, 0x400 ;  /* 0x0000040000047882 */ /* 0x000fe20000000000 */
[----:B0-----:R-:W-:-:S06]  /*0ee0*/  IMAD.MOV.U32 R9, RZ, RZ, 0x1800 ;  /* 0x00001800ff097424 */ /* 0x001fcc00078e00ff */
[----:B------:R-:W0:Y:S08]  /*0ef0*/  LDC R7, c[0x0][0x390] ;  /* 0x0000e400ff077b82 */ /* 0x000e300000000800 */
[----:B------:R-:W0:Y:S01]  /*0f00*/  LDC.64 R2, c[0x0][0x380] ;  /* 0x0000e000ff027b82 */ /* 0x000e220000000a00 */
[----:B-1----:R-:W-:-:S09]  /*0f10*/  ULEA UR4, UR5, UR4, 0x18 ;  /* 0x0000000405047291 */ /* 0x002fd2000f8ec0ff */
[----:B------:R-:W1:Y:S01]  /*0f20*/  LDS R5, [UR4+0x5ffc] ;  /* 0x005ffc04ff057984 */ /* 0x000e620008000800 */
[----:B0-----:R-:W-:-:S05]  /*0f30*/  IMAD.WIDE R2, R7, 0x4, R2 ;  /* 0x0000000407027825 */ /* 0x001fca00078e0202 */
[----:B------:R-:W-:Y:S04]  /*0f40*/  STG.E desc[UR8][R2.64], R9 ;  /* 0x0000000902007986 */ /* 0x000fe8000c101908 */
[----:B-1----:R-:W-:Y:S01]  /*0f50*/  STG.E desc[UR8][R2.64+0x4], R5 ;  /* 0x0000040502007986 */ /* 0x002fe2000c101908 */
[----:B------:R-:W-:Y:S05]  /*0f60*/  EXIT ;  /* 0x000000000000794d */ /* 0x000fea0003800000 */
.L_x_6:
[----:B------:R-:W-:-:S00]  /*0f70*/  BRA `(.L_x_6) ;  /* 0xfffffffc00fc7947 */ /* 0x000fc0000383ffff */
[----:B------:R-:W-:-:S00]  /*0f80*/  NOP ;  /* 0x0000000000007918 */ /* 0x000fc00000000000 */
[----:B------:R-:W-:-:S00]  /*0f90*/  NOP ;  /* 0x0000000000007918 */ /* 0x000fc00000000000 */
[----:B------:R-:W-:-:S00]  /*0fa0*/  NOP ;  /* 0x0000000000007918 */ /* 0x000fc00000000000 */
[----:B------:R-:W-:-:S00]  /*0fb0*/  NOP ;  /* 0x0000000000007918 */ /* 0x000fc00000000000 */
[----:B------:R-:W-:-:S00]  /*0fc0*/  NOP ;  /* 0x0000000000007918 */ /* 0x000fc00000000000 */
[----:B------:R-:W-:-:S00]  /*0fd0*/  NOP ;  /* 0x0000000000007918 */ /* 0x000fc00000000000 */
[----:B------:R-:W-:-:S00]  /*0fe0*/  NOP ;  /* 0x0000000000007918 */ /* 0x000fc00000000000 */
[----:B------:R-:W-:-:S00]  /*0ff0*/  NOP ;  /* 0x0000000000007918 */ /* 0x000fc00000000000 */
.L_x_27:


//--------------------- .text._Z26global_latency_l1_readonlyPKjiPjS1_m --------------------------
	.section	.text._Z26global_latency_l1_readonlyPKjiPjS1_m,"ax",@progbits
	.align	128
        .global         _Z26global_latency_l1_readonlyPKjiPjS1_m
        .type           _Z26global_latency_l1_readonlyPKjiPjS1_m,@function
        .size           _Z26global_latency_l1_readonlyPKjiPjS1_m,(.L_x_28 - _Z26global_latency_l1_readonlyPKjiPjS1_m)
        .other          _Z26global_latency_l1_readonlyPKjiPjS1_m,@"STO_CUDA_ENTRY STV_DEFAULT"
_Z26global_latency_l1_readonlyPKjiPjS1_m:
.text._Z26global_latency_l1_readonlyPKjiPjS1_m:
[----:B------:R-:W-:Y:S08]  /*0000*/  LDC R1, c[0x0][0x37c] ;  /* 0x0000df00ff017b82 */ /* 0x000ff00000000800 */
[----:B------:R-:W0:Y:S01]  /*0010*/  S2UR UR6, SR_CgaCtaId ;  /* 0x00000000000679c3 */ /* 0x000e220000008800 */
[----:B------:R-:W-:Y:S01]  /*0020*/  UMOV UR4, 0x400 ;  /* 0x0000040000047882 */ /* 0x000fe20000000000 */
[----:B------:R-:W-:Y:S01]  /*0030*/  UMOV UR7, 0x3000 ;  /* 0x0000300000077882 */ /* 0x000fe20000000000 */
[----:B0-----:R-:W-:-:S03]  /*0040*/  ULEA UR6, UR6, UR4, 0x18 ;  /* 0x0000000406067291 */ /* 0x001fc6000f8ec0ff */
[----:B------:R-:W-:Y:S01]  /*0050*/  UMOV UR4, URZ ;  /* 0x000000ff00047c82 */ /* 0x000fe20008000000 */
[----:B------:R-:W-:-:S12]  /*0060*/  UIADD3 UR5, UPT, UPT, UR6, 0x40, URZ ;  /* 0x0000004006057890 */ /* 0x000fd8000fffe0ff */
.L_x_7:
[----:B------:R-:W-:Y:S01]  /*0070*/  UIADD3 UR7, UP0, UPT, UR7, -0x20, URZ ;  /* 0xffffffe007077890 */ /* 0x000fe2000ff1e0ff */
[----:B------:R-:W-:Y:S03]  /*0080*/  STS.128 [UR5+-0x40], RZ ;  /* 0xffffc0ffff007988 */ /* 0x000fe60008000c05 */
[----:B------:R-:W-:Y:S01]  /*0090*/  UIADD3.X UR4, UPT, UPT, UR4, -0x1, URZ, UP0, !UPT ;  /* 0xffffffff04047890 */ /* 0x000fe200087fe4ff */
[----:B------:R-:W-:Y:S01]  /*00a0*/  STS.128 [UR5+-0x30], RZ ;  /* 0xffffd0ffff007988 */ /* 0x000fe20008000c05 */
[----:B------:R-:W-:-:S03]  /*00b0*/  UISETP.NE.U32.AND UP0, UPT, UR7, URZ, UPT ;  /* 0x000000ff0700728c */ /* 0x000fc6000bf05070 */
[----:B------:R-:W-:Y:S01]  /*00c0*/  STS.128 [UR5+-0x20], RZ ;  /* 0xffffe0ffff007988 */ /* 0x000fe20008000c05 */
[----:B------:R-:W-:-:S03]  /*00d0*/  UISETP.NE.AND.EX UP0, UPT, UR4, URZ, UPT, UP0 ;  /* 0x000000ff0400728c */ /* 0x000fc6000bf05300 */
[----:B------:R-:W-:Y:S04]  /*00e0*/  STS.128 [UR5+-0x10], RZ ;  /* 0xfffff0ffff007988 */ /* 0x000fe80008000c05 */
[----:B------:R-:W-:Y:S04]  /*00f0*/  STS.128 [UR5], RZ ;  /* 0x000000ffff007988 */ /* 0x000fe80008000c05 */
[----:B------:R-:W-:Y:S04]  /*0100*/  STS.128 [UR5+0x10], RZ ;  /* 0x000010ffff007988 */ /* 0x000fe80008000c05 */
[----:B------:R-:W-:Y:S04]  /*0110*/  STS.128 [UR5+0x20], RZ ;  /* 0x000020ffff007988 */ /* 0x000fe80008000c05 */
[----:B------:R-:W-:Y:S01]  /*0120*/  STS.128 [UR5+0x30], RZ ;  /* 0x000030ffff007988 */ /* 0x000fe20008000c05 */
[----:B------:R-:W-:Y:S01]  /*0130*/  UIADD3 UR5, UPT, UPT, UR5, 0x80, URZ ;  /* 0x0000008005057890 */ /* 0x000fe2000fffe0ff */
[----:B------:R-:W-:Y:S11]  /*0140*/  BRA.U UP0, `(.L_x_7) ;  /* 0xfffffffd00c87547 */ /* 0x000ff6000b83ffff */
[----:B------:R-:W0:Y:S01]  /*0150*/  LDCU.64 UR8, c[0x0][0x3a0] ;  /* 0x00007400ff0877ac */ /* 0x000e220008000a00 */
[----:B------:R-:W1:Y:S01]  /*0160*/  S2R R0, SR_TID.X ;  /* 0x0000000000007919 */ /* 0x000e620000002100 */
[----:B------:R-:W2:Y:S01]  /*0170*/  LDC R3, c[0x0][0x360] ;  /* 0x0000d800ff037b82 */ /* 0x000ea20000000800 */
[----:B------:R-:W-:-:S07]  /*0180*/  HFMA2 R15, -RZ, RZ, 0, 0 ;  /* 0x00000000ff0f7431 */ /* 0x000fce00000001ff */
[----:B------:R-:W3:Y:S01]  /*0190*/  LDC.64 R4, c[0x0][0x380] ;  /* 0x0000e000ff047b82 */ /* 0x000ee20000000a00 */
[----:B0-----:R-:W-:Y:S02]  /*01a0*/  UIMAD.WIDE.U32 UR4, UR8, 0x3000, URZ ;  /* 0x00003000080478a5 */ /* 0x001fe4000f8e00ff */
[----:B------:R-:W-:Y:S02]  /*01b0*/  UIMAD UR7, UR9, 0x3000, URZ ;  /* 0x00003000090778a4 */ /* 0x000fe4000f8e02ff */
[----:B------:R-:W-:Y:S02]  /*01c0*/  UISETP.NE.U32.AND UP0, UPT, UR4, URZ, UPT ;  /* 0x000000ff0400728c */ /* 0x000fe4000bf05070 */
[----:B------:R-:W-:Y:S01]  /*01d0*/  UIADD3 UR7, UPT, UPT, UR5, UR7, URZ ;  /* 0x0000000705077290 */ /* 0x000fe2000fffe0ff */
[----:B------:R-:W0:Y:S03]  /*01e0*/  LDCU.64 UR8, c[0x0][0x358] ;  /* 0x00006b00ff0877ac */ /* 0x000e260008000a00 */
[----:B------:R-:W-:Y:S01]  /*01f0*/  UISETP.NE.AND.EX UP0, UPT, UR7, URZ, UPT, UP0 ;  /* 0x000000ff0700728c */ /* 0x000fe2000bf05300 */
[----:B-1----:R-:W-:-:S08]  /*0200*/  LEA R2, R0, UR6, 0x2 ;  /* 0x0000000600027c11 */ /* 0x002fd0000f8e10ff */
[----:B------:R-:W-:Y:S05]  /*0210*/  BRA.U !UP0, `(.L_x_8) ;  /* 0x0000000108407547 */ /* 0x000fea000b800000 */
[----:B------:R-:W-:Y:S01]  /*0220*/  MOV R15, RZ ;  /* 0x000000ff000f7202 */ /* 0x000fe20000000f00 */
[----:B------:R-:W-:-:S06]  /*0230*/  UMOV UR5, UR7 ;  /* 0x0000000700057c82 */ /* 0x000fcc0008000000 */
.L_x_9:
[----:B------:R-:W1:Y:S02]  /*0240*/  LDC.64 R12, c[0x0][0x380] ;  /* 0x0000e000ff0c7b82 */ /* 0x000e640000000a00 */
[----:B-1---5:R-:W-:-:S06]  /*0250*/  IMAD.WIDE.U32 R6, R15, 0x4, R12 ;  /* 0x000000040f067825 */ /* 0x022fcc00078e000c */
[----:B0-----:R-:W4:Y:S02]  /*0260*/  LDG.E.CONSTANT R7, desc[UR8][R6.64] ;  /* 0x0000000806077981 */ /* 0x001f24000c1e9900 */
[----:B----4-:R-:W-:-:S06]  /*0270*/  IMAD.WIDE.U32 R8, R7, 0x4, R12 ;  /* 0x0000000407087825 */ /* 0x010fcc00078e000c */
[----:B------:R-:W4:Y:S02]  /*0280*/  LDG.E.CONSTANT R9, desc[UR8][R8.64] ;  /* 0x0000000808097981 */ /* 0x000f24000c1e9900 */
[----:B----4-:R-:W-:-:S06]  /*0290*/  IMAD.WIDE.U32 R10, R9, 0x4, R12 ;  /* 0x00000004090a7825 */ /* 0x010fcc00078e000c */
[----:B------:R-:W4:Y:S01]  /*02a0*/  LDG.E.CONSTANT R11, desc[UR8][R10.64] ;  /* 0x000000080a0b7981 */ /* 0x000f22000c1e9900 */
[----:B------:R-:W-:-:S04]  /*02b0*/  UIADD3 UR4, UP0, UPT, UR4, -0x4, URZ ;  /* 0xfffffffc04047890 */ /* 0x000fc8000ff1e0ff */
[----:B------:R-:W-:Y:S02]  /*02c0*/  UIADD3.X UR5, UPT, UPT, UR5, -0x1, URZ, UP0, !UPT ;  /* 0xffffffff05057890 */ /* 0x000fe400087fe4ff */
[----:B------:R-:W-:Y:S01]  /*02d0*/  UISETP.NE.U32.AND UP0, UPT, UR4, URZ, UPT ;  /* 0x000000ff0400728c */ /* 0x000fe2000bf05070 */
[----:B----4-:R-:W-:-:S05]  /*02e0*/  IMAD.WIDE.U32 R12, R11, 0x4, R12 ;  /* 0x000000040b0c7825 */ /* 0x010fca00078e000c */
[----:B------:R1:W5:Y:S01]  /*02f0*/  LDG.E.CONSTANT R15, desc[UR8][R12.64] ;  /* 0x000000080c0f7981 */ /* 0x000362000c1e9900 */
[----:B------:R-:W-:-:S09]  /*0300*/  UISETP.NE.AND.EX UP0, UPT, UR5, URZ, UPT, UP0 ;  /* 0x000000ff0500728c */ /* 0x000fd2000bf05300 */
[----:B-1----:R-:W-:Y:S05]  /*0310*/  BRA.U UP0, `(.L_x_9) ;  /* 0xfffffffd00c87547 */ /* 0x002fea000b83ffff */
.L_x_8:
[----:B------:R-:W-:Y:S01]  /*0320*/  MOV R6, R2 ;  /* 0x0000000200067202 */ /* 0x000fe20000000f00 */
[----:B------:R-:W-:Y:S01]  /*0330*/  UMOV UR10, 0x180 ;  /* 0x00000180000a7882 */ /* 0x000fe20000000000 */
[----:B------:R-:W-:-:S05]  /*0340*/  UMOV UR4, URZ ;  /* 0x000000ff00047c82 */ /* 0x000fca0008000000 */
.L_x_10:
[----:B------:R-:W-:Y:S01]  /*0350*/  S2UR UR7, SR_CLOCKLO ;  /* 0x00000000000779c3 */ /* 0x000fe20000005000 */
[----:B------:R-:W-:Y:S01]  /*0360*/  NOP ;  /* 0x0000000000007918 */ /* 0x000fe20000000000 */
[----:B---3-5:R-:W-:-:S06]  /*0370*/  IMAD.WIDE.U32 R8, R15, 0x4, R4 ;  /* 0x000000040f087825 */ /* 0x028fcc00078e0004 */
[----:B0-----:R-:W3:Y:S01]  /*0380*/  LDG.E.CONSTANT R9, desc[UR8][R8.64] ;  /* 0x0000000808097981 */ /* 0x001ee2000c1e9900 */
[----:B------:R-:W0:Y:S01]  /*0390*/  S2UR UR6, SR_CgaCtaId ;  /* 0x00000000000679c3 */ /* 0x000e220000008800 */
[----:B------:R-:W-:Y:S02]  /*03a0*/  UMOV UR5, 0x400 ;  /* 0x0000040000057882 */ /* 0x000fe40000000000 */
[----:B0-----:R-:W-:-:S09]  /*03b0*/  ULEA UR5, UR6, UR5, 0x18 ;  /* 0x0000000506057291 */ /* 0x001fd2000f8ec0ff */
[----:B---3--:R0:W-:Y:S01]  /*03c0*/  STS [UR5+0xbffc], R9 ;  /* 0x00bffc09ff007988 */ /* 0x0081e20008000805 */
[----:B------:R-:W-:-:S04]  /*03d0*/  CS2R.32 R7, SR_CLOCKLO ;  /* 0x0000000000077805 */ /* 0x000fc80000005000 */
[----:B------:R-:W-:-:S05]  /*03e0*/  IADD3 R7, PT, PT, R7, -UR7, RZ ;  /* 0x8000000707077c10 */ /* 0x000fca000fffe0ff */
[----:B------:R1:W-:Y:S01]  /*03f0*/  STS [R6], R7 ;  /* 0x0000000706007388 */ /* 0x0003e20000000800 */
[----:B------:R-:W3:Y:S01]  /*0400*/  S2UR UR6, SR_CLOCKLO ;  /* 0x00000000000679c3 */ /* 0x000ee20000005000 */
[----:B------:R-:W-:Y:S01]  /*0410*/  NOP ;  /* 0x0000000000007918 */ /* 0x000fe20000000000 */
[----:B0-----:R-:W-:-:S06]  /*0420*/  IMAD.WIDE.U32 R8, R9, 0x4, R4 ;  /* 0x0000000409087825 */ /* 0x001fcc00078e0004 */
[----:B------:R-:W4:Y:S04]  /*0430*/  LDG.E.CONSTANT R9, desc[UR8][R8.64] ;  /* 0x0000000808097981 */ /* 0x000f28000c1e9900 */
[----:B----4-:R0:W-:Y:S01]  /*0440*/  STS [UR5+0xbffc], R9 ;  /* 0x00bffc09ff007988 */ /* 0x0101e20008000805 */
[----:B-1----:R-:W-:-:S04]  /*0450*/  CS2R.32 R7, SR_CLOCKLO ;  /* 0x0000000000077805 */ /* 0x002fc80000005000 */
[----:B---3--:R-:W-:Y:S02]  /*0460*/  IADD3 R7, PT, PT, R7, -UR6, RZ ;  /* 0x8000000607077c10 */ /* 0x008fe4000fffe0ff */
[----:B--2---:R-:W-:-:S05]  /*0470*/  LEA R10, R3, R6, 0x2 ;  /* 0x00000006030a7211 */ /* 0x004fca00078e10ff */
[----:B------:R1:W-:Y:S01]  /*0480*/  STS [R10], R7 ;  /* 0x000000070a007388 */ /* 0x0003e20000000800 */
[----:B------:R-:W2:Y:S01]  /*0490*/  S2UR UR6, SR_CLOCKLO ;  /* 0x00000000000679c3 */ /* 0x000ea20000005000 */
[----:B------:R-:W-:Y:S01]  /*04a0*/  NOP ;  /* 0x0000000000007918 */ /* 0x000fe20000000000 */
[----:B0-----:R-:W-:-:S06]  /*04b0*/  IMAD.WIDE.U32 R8, R9, 0x4, R4 ;  /* 0x0000000409087825 */ /* 0x001fcc00078e0004 */
[----:B------:R-:W3:Y:S04]  /*04c0*/  LDG.E.CONSTANT R9, desc[UR8][R8.64] ;  /* 0x0000000808097981 */ /* 0x000ee8000c1e9900 */
[----:B---3--:R0:W-:Y:S01]  /*04d0*/  STS [UR5+0xbffc], R9 ;  /* 0x00bffc09ff007988 */ /* 0x0081e20008000805 */
[----:B-1----:R-:W-:-:S04]  /*04e0*/  CS2R.32 R7, SR_CLOCKLO ;  /* 0x0000000000077805 */ /* 0x002fc80000005000 */
[----:B--2---:R-:W-:Y:S02]  /*04f0*/  IADD3 R7, PT, PT, R7, -UR6, RZ ;  /* 0x8000000607077c10 */ /* 0x004fe4000fffe0ff */
[----:B------:R-:W-:-:S05]  /*0500*/  LEA R10, R3, R10, 0x2 ;  /* 0x0000000a030a7211 */ /* 0x000fca00078e10ff */
[----:B------:R1:W-:Y:S01]  /*0510*/  STS [R10], R7 ;  /* 0x000000070a007388 */ /* 0x0003e20000000800 */
[----:B------:R-:W2:Y:S01]  /*0520*/  S2UR UR6, SR_CLOCKLO ;  /* 0x00000000000679c3 */ /* 0x000ea20000005000 */
[----:B------:R-:W-:Y:S01]  /*0530*/  NOP ;  /* 0x0000000000007918 */ /* 0x000fe20000000000 */
[----:B0-----:R-:W-:-:S06]  /*0540*/  IMAD.WIDE.U32 R8, R9, 0x4, R4 ;  /* 0x0000000409087825 */ /* 0x001fcc00078e0004 */
[----:B------:R-:W3:Y:S04]  /*0550*/  LDG.E.CONSTANT R9, desc[UR8][R8.64] ;  /* 0x0000000808097981 */ /* 0x000ee8000c1e9900 */
[----:B---3--:R0:W-:Y:S01]  /*0560*/  STS [UR5+0xbffc], R9 ;  /* 0x00bffc09ff007988 */ /* 0x0081e20008000805 */
[----:B-1----:R-:W-:-:S05]  /*0570*/  CS2R.32 R7, SR_CLOCKLO ;  /* 0x0000000000077805 */ /* 0x002fca0000005000 */
[----:B--2---:R-:W-:Y:S01]  /*0580*/  VIADD R7, R7, -UR6 ;  /* 0x8000000607077c36 */ /* 0x004fe20008000000 */
[----:B------:R-:W-:-:S05]  /*0590*/  LEA R10, R3, R10, 0x2 ;  /* 0x0000000a030a7211 */ /* 0x000fca00078e10ff */
        /* <DEDUP_REMOVED lines=102> */
[----:B0-----:R-:W-:-:S05]  /*0c00*/  IMAD.WIDE.U32 R8, R9, 0x4, R4 ;  /* 0x0000000409087825 */ /* 0x001fca00078e0004 */
[----:B------:R-:W3:Y:S04]  /*0c10*/  LDG.E.CONSTANT R15, desc[UR8][R8.64] ;  /* 0x00000008080f7981 */ /* 0x000ee8000c1e9900 */
[----:B---3--:R4:W-:Y:S01]  /*0c20*/  STS [UR5+0xbffc], R15 ;  /* 0x00bffc0fff007988 */ /* 0x0089e20008000805 */
[----:B-1----:R-:W-:-:S04]  /*0c30*/  CS2R.32 R7, SR_CLOCKLO ;  /* 0x0000000000077805 */ /* 0x002fc80000005000 */
[----:B--2---:R-:W-:Y:S01]  /*0c40*/  IADD3 R7, PT, PT, R7, -UR6, RZ ;  /* 0x8000000607077c10 */ /* 0x004fe2000fffe0ff */
[C---:B------:R-:W-:Y:S01]  /*0c50*/  IMAD R10, R3.reuse, 0x4, R10 ;  /* 0x00000004030a7824 */ /* 0x040fe200078e020a */
[----:B------:R-:W-:Y:S01]  /*0c60*/  UIADD3 UR10, UP0, UPT, UR10, -0x10, URZ ;  /* 0xfffffff00a0a7890 */ /* 0x000fe2000ff1e0ff */
[----:B------:R-:W-:-:S03]  /*0c70*/  LEA R6, R3, R6, 0x6 ;  /* 0x0000000603067211 */ /* 0x000fc600078e30ff */
[----:B------:R4:W-:Y:S01]  /*0c80*/  STS [R10], R7 ;  /* 0x000000070a007388 */ /* 0x0009e20000000800 */
[----:B------:R-:W-:Y:S02]  /*0c90*/  UIADD3.X UR4, UPT, UPT, UR4, -0x1, URZ, UP0, !UPT ;  /* 0xffffffff04047890 */ /* 0x000fe400087fe4ff */
[----:B------:R-:W-:-:S04]  /*0ca0*/  UISETP.NE.U32.AND UP0, UPT, UR10, URZ, UPT ;  /* 0x000000ff0a00728c */ /* 0x000fc8000bf05070 */
[----:B------:R-:W-:-:S09]  /*0cb0*/  UISETP.NE.AND.EX UP0, UPT, UR4, URZ, UPT, UP0 ;  /* 0x000000ff0400728c */ /* 0x000fd2000bf05300 */
[----:B----4-:R-:W-:Y:S05]  /*0cc0*/  BRA.U UP0, `(.L_x_10) ;  /* 0xfffffff500a07547 */ /* 0x010fea000b83ffff */
[----:B------:R-:W0:Y:S01]  /*0cd0*/  LDCU.64 UR4, c[0x0][0x390] ;  /* 0x00007200ff0477ac */ /* 0x000e220008000a00 */
[CC--:B------:R-:W-:Y:S01]  /*0ce0*/  IADD3 R4, PT, PT, R3.reuse, R0.reuse, RZ ;  /* 0x0000000003047210 */ /* 0x0c0fe20007ffe0ff */
[C-C-:B------:R-:W-:Y:S01]  /*0cf0*/  IMAD R6, R3.reuse, 0x3, R0.reuse ;  /* 0x0000000303067824 */ /* 0x140fe200078e0200 */
[CC--:B------:R-:W-:Y:S01]  /*0d00*/  LEA R5, R3.reuse, R0.reuse, 0x1 ;  /* 0x0000000003057211 */ /* 0x0c0fe200078e08ff */
[C-C-:B------:R-:W-:Y:S01]  /*0d10*/  IMAD R7, R3.reuse, 0x5, R0.reuse ;  /* 0x0000000503077824 */ /* 0x140fe200078e0200 */
[C---:B------:R-:W-:Y:S01]  /*0d20*/  LEA R10, R3.reuse, R0, 0x3 ;  /* 0x00000000030a7211 */ /* 0x040fe200078e18ff */
[C-C-:B------:R-:W-:Y:S02]  /*0d30*/  IMAD R8, R3.reuse, 0x6, R0.reuse ;  /* 0x0000000603087824 */ /* 0x140fe400078e0200 */
[C-C-:B------:R-:W-:Y:S02]  /*0d40*/  IMAD R9, R3.reuse, 0x7, R0.reuse ;  /* 0x0000000703097824 */ /* 0x140fe400078e0200 */
[----:B------:R-:W-:-:S02]  /*0d50*/  IMAD R11, R3, 0x9, R0 ;  /* 0x00000009030b7824 */ /* 0x000fc400078e0200 */
[C-C-:B------:R-:W-:Y:S02]  /*0d60*/  IMAD R19, R3.reuse, 0xa, R0.reuse ;  /* 0x0000000a03137824 */ /* 0x140fe400078e0200 */
[C-C-:B------:R-:W-:Y:S02]  /*0d70*/  IMAD R25, R3.reuse, 0xb, R0.reuse ;  /* 0x0000000b03197824 */ /* 0x140fe400078e0200 */
[C-C-:B------:R-:W-:Y:S02]  /*0d80*/  IMAD R27, R3.reuse, 0xc, R0.reuse ;  /* 0x0000000c031b7824 */ /* 0x140fe400078e0200 */
[C-C-:B------:R-:W-:Y:S01]  /*0d90*/  IMAD R29, R3.reuse, 0xd, R0.reuse ;  /* 0x0000000d031d7824 */ /* 0x140fe200078e0200 */
[----:B0-----:R-:W-:Y:S01]  /*0da0*/  MOV R12, UR4 ;  /* 0x00000004000c7c02 */ /* 0x001fe20008000f00 */
[C-C-:B------:R-:W-:Y:S01]  /*0db0*/  IMAD R18, R3.reuse, 0xe, R0.reuse ;  /* 0x0000000e03127824 */ /* 0x140fe200078e0200 */
[----:B------:R-:W-:Y:S01]  /*0dc0*/  MOV R13, UR5 ;  /* 0x00000005000d7c02 */ /* 0x000fe20008000f00 */
[----:B------:R-:W-:Y:S01]  /*0dd0*/  IMAD R24, R3, 0xf, R0 ;  /* 0x0000000f03187824 */ /* 0x000fe200078e0200 */
[----:B------:R-:W-:Y:S01]  /*0de0*/  UMOV UR5, 0x180 ;  /* 0x0000018000057882 */ /* 0x000fe20000000000 */
[----:B------:R-:W-:-:S05]  /*0df0*/  UMOV UR4, URZ ;  /* 0x000000ff00047c82 */ /* 0x000fca0008000000 */
.L_x_11:
[----:B------:R0:W1:Y:S01]  /*0e00*/  LDS R20, [R2] ;  /* 0x0000000002147984 */ /* 0x0000620000000800 */
[----:B------:R-:W-:Y:S01]  /*0e10*/  LEA R14, R3, R2, 0x2 ;  /* 0x00000002030e7211 */ /* 0x000fe200078e10ff */
[----:B------:R-:W-:-:S03]  /*0e20*/  UIADD3 UR5, UP0, UPT, UR5, -0x40, URZ ;  /* 0xffffffc005057890 */ /* 0x000fc6000ff1e0ff */
[C---:B------:R-:W-:Y:S01]  /*0e30*/  LEA R16, R3.reuse, R14, 0x2 ;  /* 0x0000000e03107211 */ /* 0x040fe200078e10ff */
[----:B------:R2:W3:Y:S01]  /*0e40*/  LDS R23, [R14] ;  /* 0x000000000e177984 */ /* 0x0004e20000000800 */
[----:B------:R-:W-:Y:S01]  /*0e50*/  UIADD3.X UR4, UPT, UPT, UR4, -0x1, URZ, UP0, !UPT ;  /* 0xffffffff04047890 */ /* 0x000fe200087fe4ff */
[C---:B0-----:R-:W-:Y:S01]  /*0e60*/  LEA R2, R3.reuse, R2, 0x6 ;  /* 0x0000000203027211 */ /* 0x041fe200078e30ff */
[----:B------:R-:W-:Y:S01]  /*0e70*/  UISETP.NE.U32.AND UP0, UPT, UR5, URZ, UPT ;  /* 0x000000ff0500728c */ /* 0x000fe2000bf05070 */
[C---:B------:R-:W-:Y:S01]  /*0e80*/  IMAD R22, R3.reuse, 0x4, R16 ;  /* 0x0000000403167824 */ /* 0x040fe200078e0210 */
[----:B------:R0:W4:Y:S02]  /*0e90*/  LDS R21, [R16] ;  /* 0x0000000010157984 */ /* 0x0001240000000800 */
[----:B------:R-:W-:Y:S01]  /*0ea0*/  UISETP.NE.AND.EX UP0, UPT, UR4, URZ, UPT, UP0 ;  /* 0x000000ff0400728c */ /* 0x000fe2000bf05300 */
[--C-:B--2---:R-:W-:Y:S01]  /*0eb0*/  IMAD.WIDE.U32 R14, R0, 0x4, R12.reuse ;  /* 0x00000004000e7825 */ /* 0x104fe200078e000c */
[----:B------:R2:W5:Y:S03]  /*0ec0*/  LDS R28, [R22] ;  /* 0x00000000161c7984 */ /* 0x0005660000000800 */
[----:B0-----:R-:W-:Y:S01]  /*0ed0*/  IMAD.WIDE.U32 R16, R4, 0x4, R12 ;  /* 0x0000000404107825 */ /* 0x001fe200078e000c */
[----:B--2---:R-:W-:-:S05]  /*0ee0*/  LEA R22, R3, R22, 0x2 ;  /* 0x0000001603167211 */ /* 0x004fca00078e10ff */
[----:B------:R0:W2:Y:S02]  /*0ef0*/  LDS R26, [R22] ;  /* 0x00000000161a7984 */ /* 0x0000a40000000800 */
[----:B0-----:R-:W-:Y:S02]  /*0f00*/  LEA R22, R3, R22, 0x2 ;  /* 0x0000001603167211 */ /* 0x001fe400078e10ff */
[----:B-1----:R0:W-:Y:S04]  /*0f10*/  STG.E desc[UR8][R14.64], R20 ;  /* 0x000000140e007986 */ /* 0x0021e8000c101908 */
[----:B------:R-:W1:Y:S04]  /*0f20*/  LDS R20, [R22] ;  /* 0x0000000016147984 */ /* 0x000e680000000800 */
[----:B---3--:R3:W-:Y:S01]  /*0f30*/  STG.E desc[UR8][R16.64], R23 ;  /* 0x0000001710007986 */ /* 0x0087e2000c101908 */
[----:B0-----:R-:W-:-:S05]  /*0f40*/  IMAD.WIDE.U32 R14, R5, 0x4, R12 ;  /* 0x00000004050e7825 */ /* 0x001fca00078e000c */
[----:B----4-:R0:W-:Y:S01]  /*0f50*/  STG.E desc[UR8][R14.64], R21 ;  /* 0x000000150e007986 */ /* 0x0101e2000c101908 */
[----:B---3--:R-:W-:-:S05]  /*0f60*/  IMAD.WIDE.U32 R16, R6, 0x4, R12 ;  /* 0x0000000406107825 */ /* 0x008fca00078e000c */
[----:B-----5:R3:W-:Y:S01]  /*0f70*/  STG.E desc[UR8][R16.64], R28 ;  /* 0x0000001c10007986 */ /* 0x0207e2000c101908 */
[----:B0-----:R-:W-:-:S05]  /*0f80*/  LEA R21, R3, R0, 0x2 ;  /* 0x0000000003157211 */ /* 0x001fca00078e10ff */
[----:B------:R-:W-:Y:S01]  /*0f90*/  IMAD.WIDE.U32 R14, R21, 0x4, R12 ;  /* 0x00000004150e7825 */ /* 0x000fe200078e000c */
[----:B---3--:R-:W-:-:S03]  /*0fa0*/  LEA R28, R3, R22, 0x2 ;  /* 0x00000016031c7211 */ /* 0x008fc600078e10ff */
[--C-:B------:R-:W-:Y:S01]  /*0fb0*/  IMAD.WIDE.U32 R16, R8, 0x4, R12.reuse ;  /* 0x0000000408107825 */ /* 0x100fe200078e000c */
[----:B--2---:R-:W-:Y:S04]  /*0fc0*/  STG.E desc[UR8][R14.64], R26 ;  /* 0x0000001a0e007986 */ /* 0x004fe8000c101908 */
[----:B------:R0:W2:Y:S02]  /*0fd0*/  LDS R23, [R28] ;  /* 0x000000001c177984 */ /* 0x0000a40000000800 */
[----:B0-----:R-:W-:Y:S01]  /*0fe0*/  LEA R28, R3, R28, 0x2 ;  /* 0x0000001c031c7211 */ /* 0x001fe200078e10ff */
[----:B------:R-:W-:-:S03]  /*0ff0*/  IMAD.WIDE.U32 R14, R7, 0x4, R12 ;  /* 0x00000004070e7825 */ /* 0x000fc600078e000c */
[C---:B------:R-:W-:Y:S01]  /*1000*/  LEA R26, R3.reuse, R28, 0x2 ;  /* 0x0000001c031a7211 */ /* 0x040fe200078e10ff */
[----:B------:R0:W3:Y:S04]  /*1010*/  LDS R22, [R28] ;  /* 0x000000001c167984 */ /* 0x0000e80000000800 */
[----:B-1----:R1:W-:Y:S04]  /*1020*/  STG.E desc[UR8][R14.64], R20 ;  /* 0x000000140e007986 */ /* 0x0023e8000c101908 */
[----:B------:R-:W4:Y:S01]  /*1030*/  LDS R20, [R26] ;  /* 0x000000001a147984 */ /* 0x000f220000000800 */
[----:B0-----:R-:W-:Y:S01]  /*1040*/  LEA R28, R3, R26, 0x2 ;  /* 0x0000001a031c7211 */ /* 0x001fe200078e10ff */
[----:B-1----:R-:W-:-:S02]  /*1050*/  IMAD.WIDE.U32 R14, R9, 0x4, R12 ;  /* 0x00000004090e7825 */ /* 0x002fc400078e000c */
[----:B--2---:R0:W-:Y:S04]  /*1060*/  STG.E desc[UR8][R16.64], R23 ;  /* 0x0000001710007986 */ /* 0x0041e8000c101908 */
[----:B------:R1:W2:Y:S01]  /*1070*/  LDS R23, [R28] ;  /* 0x000000001c177984 */ /* 0x0002a20000000800 */
[----:B0-----:R-:W-:-:S03]  /*1080*/  LEA R16, R3, R28, 0x2 ;  /* 0x0000001c03107211 */ /* 0x001fc600078e10ff */
[----:B---3--:R-:W-:Y:S04]  /*1090*/  STG.E desc[UR8][R14.64], R22 ;  /* 0x000000160e007986 */ /* 0x008fe8000c101908 */
[----:B------:R0:W3:Y:S01]  /*10a0*/  LDS R26, [R16] ;  /* 0x00000000101a7984 */ /* 0x0000e20000000800 */
[----:B-1----:R-:W-:Y:S02]  /*10b0*/  IMAD R28, R3, 0x4, R16 ;  /* 0x00000004031c7824 */ /* 0x002fe400078e0210 */
[----:B0-----:R-:W-:-:S04]  /*10c0*/  IMAD.WIDE.U32 R16, R10, 0x4, R12 ;  /* 0x000000040a107825 */ /* 0x001fc800078e000c */
[--C-:B------:R-:W-:Y:S01]  /*10d0*/  IMAD.WIDE.U32 R14, R11, 0x4, R12.reuse ;  /* 0x000000040b0e7825 */ /* 0x100fe200078e000c */
[----:B----4-:R-:W-:Y:S04]  /*10e0*/  STG.E desc[UR8][R16.64], R20 ;  /* 0x0000001410007986 */ /* 0x010fe8000c101908 */
[----:B------:R0:W1:Y:S02]  /*10f0*/  LDS R20, [R28] ;  /* 0x000000001c147984 */ /* 0x0000640000000800 */
[----:B0-----:R-:W-:Y:S01]  /*1100*/  LEA R28, R3, R28, 0x2 ;  /* 0x0000001c031c7211 */ /* 0x001fe200078e10ff */
[--C-:B------:R-:W-:Y:S01]  /*1110*/  IMAD.WIDE.U32 R16, R25, 0x4, R12.reuse ;  /* 0x0000000419107825 */ /* 0x100fe200078e000c */
[----:B--2---:R0:W-:Y:S03]  /*1120*/  STG.E desc[UR8][R14.64], R23 ;  /* 0x000000170e007986 */ /* 0x0041e6000c101908 */
[----:B0-----:R-:W-:Y:S01]  /*1130*/  IMAD.WIDE.U32 R22, R19, 0x4, R12 ;  /* 0x0000000413167825 */ /* 0x001fe200078e000c */
[----:B------:R-:W-:-:S04]  /*1140*/  LEA R14, R3, R28, 0x2 ;  /* 0x0000001c030e7211 */ /* 0x000fc800078e10ff */
[----:B---3--:R-:W-:Y:S01]  /*1150*/  STG.E desc[UR8][R22.64], R26 ;  /* 0x0000001a16007986 */ /* 0x008fe2000c101908 */
[----:B------:R-:W-:-:S03]  /*1160*/  LEA R15, R3, R14, 0x2 ;  /* 0x0000000e030f7211 */ /* 0x000fc600078e10ff */
[----:B------:R-:W0:Y:S04]  /*1170*/  LDS R22, [R28] ;  /* 0x000000001c167984 */ /* 0x000e280000000800 */
[----:B------:R-:W2:Y:S04]  /*1180*/  LDS R28, [R14] ;  /* 0x000000000e1c7984 */ /* 0x000ea80000000800 */
[----:B------:R-:W3:Y:S04]  /*1190*/  LDS R26, [R15] ;  /* 0x000000000f1a7984 */ /* 0x000ee80000000800 */
[----:B-1----:R1:W-:Y:S02]  /*11a0*/  STG.E desc[UR8][R16.64], R20 ;  /* 0x0000001410007986 */ /* 0x0023e4000c101908 */
[----:B-1----:R-:W-:Y:S01]  /*11b0*/  LEA R20, R3, R15, 0x2 ;  /* 0x0000000f03147211 */ /* 0x002fe200078e10ff */
[----:B------:R-:W-:-:S04]  /*11c0*/  IMAD.WIDE.U32 R14, R27, 0x4, R12 ;  /* 0x000000041b0e7825 */ /* 0x000fc800078e000c */
[--C-:B------:R-:W-:Y:S01]  /*11d0*/  IMAD.WIDE.U32 R16, R24, 0x4, R12.reuse ;  /* 0x0000000418107825 */ /* 0x100fe200078e000c */
[----:B------:R-:W1:Y:S04]  /*11e0*/  LDS R20, [R20] ;  /* 0x0000000014147984 */ /* 0x000e680000000800 */
[----:B0-----:R0:W-:Y:S02]  /*11f0*/  STG.E desc[UR8][R14.64], R22 ;  /* 0x000000160e007986 */ /* 0x0011e4000c101908 */
[----:B0-----:R-:W-:-:S04]  /*1200*/  IMAD.WIDE.U32 R22, R29, 0x4, R12 ;  /* 0x000000041d167825 */ /* 0x001fc800078e000c */
[----:B------:R-:W-:Y:S01]  /*1210*/  IMAD.WIDE.U32 R14, R18, 0x4, R12 ;  /* 0x00000004120e7825 */ /* 0x000fe200078e000c */
[----:B--2---:R0:W-:Y:S04]  /*1220*/  STG.E desc[UR8][R22.64], R28 ;  /* 0x0000001c16007986 */ /* 0x0041e8000c101908 */
[----:B------:R2:W4:Y:S04]  /*1230*/  LDS R28, [R2] ;  /* 0x00000000021c7984 */ /* 0x0005280000000800 */
[----:B---3--:R-:W-:Y:S01]  /*1240*/  STG.E desc[UR8][R14.64], R26 ;  /* 0x0000001a0e007986 */ /* 0x008fe2000c101908 */
[----:B0-----:R-:W-:-:S03]  /*1250*/  LEA R23, R3, R2, 0x2 ;  /* 0x0000000203177211 */ /* 0x001fc600078e10ff */
[----:B-1----:R0:W-:Y:S01]  /*1260*/  STG.E desc[UR8][R16.64], R20 ;  /* 0x0000001410007986 */ /* 0x0021e2000c101908 */
[C---:B--2---:R-:W-:Y:S02]  /*1270*/  LEA R2, R3.reuse, R2, 0x6 ;  /* 0x0000000203027211 */ /* 0x044fe400078e30ff */
[C---:B------:R-:W-:Y:S01]  /*1280*/  LEA R22, R3.reuse, R23, 0x2 ;  /* 0x0000001703167211 */ /* 0x040fe200078e10ff */
[----:B------:R-:W1:Y:S04]  /*1290*/  LDS R26, [R23] ;  /* 0x00000000171a7984 */ /* 0x000e680000000800 */
[----:B------:R2:W3:Y:S01]  /*12a0*/  LDS R20, [R22] ;  /* 0x0000000016147984 */ /* 0x0004e20000000800 */
[----:B0-----:R-:W0:Y:S01]  /*12b0*/  LDC R17, c[0x0][0x360] ;  /* 0x0000d800ff117b82 */ /* 0x001e220000000800 */
[----:B--2---:R-:W-:Y:S01]  /*12c0*/  LEA R22, R3, R22, 0x2 ;  /* 0x0000001603167211 */ /* 0x004fe200078e10ff */
[----:B0-----:R-:W-:-:S04]  /*12d0*/  IMAD.WIDE.U32 R12, R17, 0x40, R12 ;  /* 0x00000040110c7825 */ /* 0x001fc800078e000c */
[----:B------:R-:W-:-:S04]  /*12e0*/  IMAD.WIDE.U32 R14, R0, 0x4, R12 ;  /* 0x00000004000e7825 */ /* 0x000fc800078e000c */
[----:B------:R-:W-:Y:S01]  /*12f0*/  IMAD.WIDE.U32 R16, R4, 0x4, R12 ;  /* 0x0000000404107825 */ /* 0x000fe200078e000c */
[----:B----4-:R0:W-:Y:S04]  /*1300*/  STG.E desc[UR8][R14.64], R28 ;  /* 0x0000001c0e007986 */ /* 0x0101e8000c101908 */
[----:B------:R2:W4:Y:S04]  /*1310*/  LDS R28, [R22] ;  /* 0x00000000161c7984 */ /* 0x0005280000000800 */
[----:B-1----:R1:W-:Y:S01]  /*1320*/  STG.E desc[UR8][R16.64], R26 ;  /* 0x0000001a10007986 */ /* 0x0023e2000c101908 */
[----:B0-----:R-:W-:-:S02]  /*1330*/  IMAD R14, R3, 0x4, R22 ;  /* 0x00000004030e7824 */ /* 0x001fc400078e0216 */
[----:B--2---:R-:W-:-:S03]  /*1340*/  IMAD.WIDE.U32 R22, R5, 0x4, R12 ;  /* 0x0000000405167825 */ /* 0x004fc600078e000c */
[----:B------:R0:W2:Y:S01]  /*1350*/  LDS R26, [R14] ;  /* 0x000000000e1a7984 */ /* 0x0000a20000000800 */
[----:B-1----:R-:W-:-:S03]  /*1360*/  LEA R16, R3, R14, 0x2 ;  /* 0x0000000e03107211 */ /* 0x002fc600078e10ff */
[----:B---3--:R1:W-:Y:S01]  /*1370*/  STG.E desc[UR8][R22.64], R20 ;  /* 0x0000001416007986 */ /* 0x0083e2000c101908 */
[----:B------:R-:W-:-:S03]  /*1380*/  LEA R17, R3, R16, 0x2 ;  /* 0x0000001003117211 */ /* 0x000fc600078e10ff */
[----:B------:R-:W3:Y:S01]  /*1390*/  LDS R20, [R16] ;  /* 0x0000000010147984 */ /* 0x000ee20000000800 */
[----:B0-----:R-:W-:Y:S01]  /*13a0*/  IMAD.WIDE.U32 R14, R6, 0x4, R12 ;  /* 0x00000004060e7825 */ /* 0x001fe200078e000c */
[----:B-1----:R-:W-:-:S04]  /*13b0*/  LEA R22, R3, R17, 0x2 ;  /* 0x0000001103167211 */ /* 0x002fc800078e10ff */
[----:B----4-:R-:W-:Y:S04]  /*13c0*/  STG.E desc[UR8][R14.64], R28 ;  /* 0x0000001c0e007986 */ /* 0x010fe8000c101908 */
[----:B------:R0:W1:Y:S02]  /*13d0*/  LDS R28, [R17] ;  /* 0x00000000111c7984 */ /* 0x0000640000000800 */
[----:B0-----:R-:W-:Y:S01]  /*13e0*/  IMAD.WIDE.U32 R16, R21, 0x4, R12 ;  /* 0x0000000415107825 */ /* 0x001fe200078e000c */
[----:B------:R-:W-:-:S04]  /*13f0*/  LEA R14, R3, R22, 0x2 ;  /* 0x00000016030e7211 */ /* 0x000fc800078e10ff */
[----:B--2---:R-:W-:Y:S04]  /*1400*/  STG.E desc[UR8][R16.64], R26 ;  /* 0x0000001a10007986 */ /* 0x004fe8000c101908 */
[----:B------:R0:W2:Y:S02]  /*1410*/  LDS R26, [R22] ;  /* 0x00000000161a7984 */ /* 0x0000a40000000800 */
[----:B0-----:R-:W-:Y:S01]  /*1420*/  IMAD.WIDE.U32 R22, R7, 0x4, R12 ;  /* 0x0000000407167825 */ /* 0x001fe200078e000c */
[----:B------:R-:W-:-:S04]  /*1430*/  LEA R16, R3, R14, 0x2 ;  /* 0x0000000e03107211 */ /* 0x000fc800078e10ff */
[----:B---3--:R-:W-:Y:S04]  /*1440*/  STG.E desc[UR8][R22.64], R20 ;  /* 0x0000001416007986 */ /* 0x008fe8000c101908 */
[----:B------:R0:W3:Y:S02]  /*1450*/  LDS R20, [R14] ;  /* 0x000000000e147984 */ /* 0x0000e40000000800 */
[----:B0-----:R-:W-:-:S04]  /*1460*/  IMAD.WIDE.U32 R14, R8, 0x4, R12 ;  /* 0x00000004080e7825 */ /* 0x001fc800078e000c */
[--C-:B------:R-:W-:Y:S01]  /*1470*/  IMAD.WIDE.U32 R22, R10, 0x4, R12.reuse ;  /* 0x000000040a167825 */ /* 0x100fe200078e000c */
[----:B-1----:R0:W-:Y:S04]  /*1480*/  STG.E desc[UR8][R14.64], R28 ;  /* 0x0000001c0e007986 */ /* 0x0021e8000c101908 */
[----:B------:R1:W4:Y:S01]  /*1490*/  LDS R28, [R16] ;  /* 0x00000000101c7984 */ /* 0x0003220000000800 */
[----:B0-----:R-:W-:Y:S01]  /*14a0*/  LEA R15, R3, R16, 0x2 ;  /* 0x00000010030f7211 */ /* 0x001fe200078e10ff */
[----:B-1----:R-:W-:-:S05]  /*14b0*/  IMAD.WIDE.U32 R16, R9, 0x4, R12 ;  /* 0x0000000409107825 */ /* 0x002fca00078e000c */
[----:B--2---:R0:W-:Y:S04]  /*14c0*/  STG.E desc[UR8][R16.64], R26 ;  /* 0x0000001a10007986 */ /* 0x0041e8000c101908 */
[----:B------:R1:W2:Y:S04]  /*14d0*/  LDS R26, [R15] ;  /* 0x000000000f1a7984 */ /* 0x0002a80000000800 */
[----:B---3--:R3:W-:Y:S01]  /*14e0*/  STG.E desc[UR8][R22.64], R20 ;  /* 0x0000001416007986 */ /* 0x0087e2000c101908 */
[----:B0-----:R-:W-:Y:S01]  /*14f0*/  LEA R17, R3, R15, 0x2 ;  /* 0x0000000f03117211 */ /* 0x001fe200078e10ff */
[----:B-1----:R-:W-:-:S04]  /*1500*/  IMAD.WIDE.U32 R14, R11, 0x4, R12 ;  /* 0x000000040b0e7825 */ /* 0x002fc800078e000c */
[----:B------:R0:W1:Y:S01]  /*1510*/  LDS R20, [R17] ;  /* 0x0000000011147984 */ /* 0x0000620000000800 */
[----:B---3--:R-:W-:Y:S01]  /*1520*/  LEA R22, R3, R17, 0x2 ;  /* 0x0000001103167211 */ /* 0x008fe200078e10ff */
[----:B0-----:R-:W-:Y:S02]  /*1530*/  IMAD.WIDE.U32 R16, R19, 0x4, R12 ;  /* 0x0000000413107825 */ /* 0x001fe400078e000c */
[----:B----4-:R-:W-:Y:S02]  /*1540*/  STG.E desc[UR8][R14.64], R28 ;  /* 0x0000001c0e007986 */ /* 0x010fe4000c101908 */
[C---:B------:R-:W-:Y:S02]  /*1550*/  IMAD R23, R3.reuse, 0x4, R22 ;  /* 0x0000000403177824 */ /* 0x040fe400078e0216 */
[----:B------:R-:W0:Y:S04]  /*1560*/  LDS R14, [R22] ;  /* 0x00000000160e7984 */ /* 0x000e280000000800 */
[----:B------:R-:W3:Y:S04]  /*1570*/  LDS R28, [R23] ;  /* 0x00000000171c7984 */ /* 0x000ee80000000800 */
[----:B--2---:R2:W-:Y:S02]  /*1580*/  STG.E desc[UR8][R16.64], R26 ;  /* 0x0000001a10007986 */ /* 0x0045e4000c101908 */
[----:B--2---:R-:W-:Y:S01]  /*1590*/  LEA R16, R3, R23, 0x2 ;  /* 0x0000001703107211 */ /* 0x004fe200078e10ff */
[----:B------:R-:W-:-:S04]  /*15a0*/  IMAD.WIDE.U32 R22, R25, 0x4, R12 ;  /* 0x0000000419167825 */ /* 0x000fc800078e000c */
[----:B------:R-:W2:Y:S04]  /*15b0*/  LDS R26, [R16] ;  /* 0x00000000101a7984 */ /* 0x000ea80000000800 */
        /* <DEDUP_REMOVED lines=8> */
[----:B---3--:R0:W-:Y:S04]  /*1640*/  STG.E desc[UR8][R14.64], R28 ;  /* 0x0000001c0e007986 */ /* 0x0081e8000c101908 */
[----:B------:R3:W4:Y:S04]  /*1650*/  LDS R15, [R2] ;  /* 0x00000000020f7984 */ /* 0x0007280000000800 */
[----:B--2---:R2:W-:Y:S01]  /*1660*/  STG.E desc[UR8][R16.64], R26 ;  /* 0x0000001a10007986 */ /* 0x0045e2000c101908 */
[----:B0-----:R-:W-:-:S02]  /*1670*/  LEA R28, R3, R2, 0x2 ;  /* 0x00000002031c7211 */ /* 0x001fc400078e10ff */
[C---:B---3--:R-:W-:Y:S01]  /*1680*/  LEA R2, R3.reuse, R2, 0x6 ;  /* 0x0000000203027211 */ /* 0x048fe200078e30ff */
[----:B-1----:R0:W-:Y:S01]  /*1690*/  STG.E desc[UR8][R22.64], R20 ;  /* 0x0000001416007986 */ /* 0x0021e2000c101908 */
[----:B--2---:R-:W1:Y:S03]  /*16a0*/  LDC R26, c[0x0][0x360] ;  /* 0x0000d800ff1a7b82 */ /* 0x004e660000000800 */
[----:B------:R-:W2:Y:S01]  /*16b0*/  LDS R20, [R28] ;  /* 0x000000001c147984 */ /* 0x000ea20000000800 */
[----:B0-----:R-:W-:-:S04]  /*16c0*/  LEA R22, R3, R28, 0x2 ;  /* 0x0000001c03167211 */ /* 0x001fc800078e10ff */
[----:B------:R-:W-:Y:S01]  /*16d0*/  LEA R14, R3, R22, 0x2 ;  /* 0x00000016030e7211 */ /* 0x000fe200078e10ff */
[----:B------:R0:W3:Y:S01]  /*16e0*/  LDS R28, [R22] ;  /* 0x00000000161c7984 */ /* 0x0000e20000000800 */
[----:B-1----:R-:W-:-:S03]  /*16f0*/  IMAD.WIDE.U32 R12, R26, 0x40, R12 ;  /* 0x000000401a0c7825 */ /* 0x002fc600078e000c */
[----:B------:R-:W1:Y:S01]  /*1700*/  LDS R26, [R14] ;  /* 0x000000000e1a7984 */ /* 0x000e620000000800 */
[----:B------:R-:W-:-:S04]  /*1710*/  IMAD.WIDE.U32 R16, R0, 0x4, R12 ;  /* 0x0000000400107825 */ /* 0x000fc800078e000c */
[--C-:B0-----:R-:W-:Y:S01]  /*1720*/  IMAD.WIDE.U32 R22, R5, 0x4, R12.reuse ;  /* 0x0000000405167825 */ /* 0x101fe200078e000c */
[----:B----4-:R0:W-:Y:S02]  /*1730*/  STG.E desc[UR8][R16.64], R15 ;  /* 0x0000000f10007986 */ /* 0x0101e4000c101908 */
[----:B0-----:R-:W-:Y:S01]  /*1740*/  LEA R16, R3, R14, 0x2 ;  /* 0x0000000e03107211 */ /* 0x001fe200078e10ff */
[----:B------:R-:W-:-:S03]  /*1750*/  IMAD.WIDE.U32 R14, R4, 0x4, R12 ;  /* 0x00000004040e7825 */ /* 0x000fc600078e000c */
[----:B------:R-:W-:Y:S02]  /*1760*/  LEA R17, R3, R16, 0x2 ;  /* 0x0000001003117211 */ /* 0x000fe400078e10ff */
[----:B--2---:R0:W-:Y:S04]  /*1770*/  STG.E desc[UR8][R14.64], R20 ;  /* 0x000000140e007986 */ /* 0x0041e8000c101908 */
[----:B------:R-:W2:Y:S04]  /*1780*/  LDS R20, [R16] ;  /* 0x0000000010147984 */ /* 0x000ea80000000800 */
[----:B---3--:R3:W-:Y:S04]  /*1790*/  STG.E desc[UR8][R22.64], R28 ;  /* 0x0000001c16007986 */ /* 0x0087e8000c101908 */
[----:B------:R4:W5:Y:S01]  /*17a0*/  LDS R28, [R17] ;  /* 0x00000000111c7984 */ /* 0x0009620000000800 */
[----:B0-----:R-:W-:-:S04]  /*17b0*/  IMAD.WIDE.U32 R14, R21, 0x4, R12 ;  /* 0x00000004150e7825 */ /* 0x001fc800078e000c */
[----:B---3--:R-:W-:Y:S02]  /*17c0*/  IMAD R22, R3, 0x4, R17 ;  /* 0x0000000403167824 */ /* 0x008fe400078e0211 */
[----:B----4-:R-:W-:-:S03]  /*17d0*/  IMAD.WIDE.U32 R16, R6, 0x4, R12 ;  /* 0x0000000406107825 */ /* 0x010fc600078e000c */
[----:B------:R-:W-:Y:S02]  /*17e0*/  LEA R23, R3, R22, 0x2 ;  /* 0x0000001603177211 */ /* 0x000fe400078e10ff */
[----:B-1----:R0:W-:Y:S04]  /*17f0*/  STG.E desc[UR8][R16.64], R26 ;  /* 0x0000001a10007986 */ /* 0x0021e8000c101908 */
[----:B------:R-:W1:Y:S01]  /*1800*/  LDS R26, [R22] ;  /* 0x00000000161a7984 */ /* 0x000e620000000800 */
[----:B0-----:R-:W-:-:S03]  /*1810*/  IMAD.WIDE.U32 R16, R8, 0x4, R12 ;  /* 0x0000000408107825 */ /* 0x001fc600078e000c */
[----:B--2---:R0:W-:Y:S04]  /*1820*/  STG.E desc[UR8][R14.64], R20 ;  /* 0x000000140e007986 */ /* 0x0041e8000c101908 */
[----:B------:R2:W3:Y:S01]  /*1830*/  LDS R20, [R23] ;  /* 0x0000000017147984 */ /* 0x0004e20000000800 */
[----:B0-----:R-:W-:Y:S01]  /*1840*/  LEA R14, R3, R23, 0x2 ;  /* 0x00000017030e7211 */ /* 0x001fe200078e10ff */
[----:B--2---:R-:W-:-:S03]  /*1850*/  IMAD.WIDE.U32 R22, R7, 0x4, R12 ;  /* 0x0000000407167825 */ /* 0x004fc600078e000c */
[----:B------:R-:W-:Y:S02]  /*1860*/  LEA R15, R3, R14, 0x2 ;  /* 0x0000000e030f7211 */ /* 0x000fe400078e10ff */
[----:B-----5:R0:W-:Y:S04]  /*1870*/  STG.E desc[UR8][R22.64], R28 ;  /* 0x0000001c16007986 */ /* 0x0201e8000c101908 */
[----:B------:R-:W2:Y:S04]  /*1880*/  LDS R28, [R14] ;  /* 0x000000000e1c7984 */ /* 0x000ea80000000800 */
[----:B-1----:R1:W-:Y:S01]  /*1890*/  STG.E desc[UR8][R16.64], R26 ;  /* 0x0000001a10007986 */ /* 0x0023e2000c101908 */
[----:B0-----:R-:W-:-:S03]  /*18a0*/  IMAD.WIDE.U32 R22, R10, 0x4, R12 ;  /* 0x000000040a167825 */ /* 0x001fc600078e000c */
[----:B------:R0:W4:Y:S01]  /*18b0*/  LDS R26, [R15] ;  /* 0x000000000f1a7984 */ /* 0x0001220000000800 */
[----:B-1----:R-:W-:Y:S01]  /*18c0*/  LEA R16, R3, R15, 0x2 ;  /* 0x0000000f03107211 */ /* 0x002fe200078e10ff */
[----:B0-----:R-:W-:-:S03]  /*18d0*/  IMAD.WIDE.U32 R14, R9, 0x4, R12 ;  /* 0x00000004090e7825 */ /* 0x001fc600078e000c */
[----:B------:R-:W-:Y:S02]  /*18e0*/  LEA R17, R3, R16, 0x2 ;  /* 0x0000001003117211 */ /* 0x000fe400078e10ff */
[----:B---3--:R0:W-:Y:S04]  /*18f0*/  STG.E desc[UR8][R14.64], R20 ;  /* 0x000000140e007986 */ /* 0x0081e8000c101908 */
[----:B------:R-:W1:Y:S01]  /*1900*/  LDS R20, [R16] ;  /* 0x0000000010147984 */ /* 0x000e620000000800 */
[----:B0-----:R-:W-:-:S03]  /*1910*/  IMAD.WIDE.U32 R14, R19, 0x4, R12 ;  /* 0x00000004130e7825 */ /* 0x001fc600078e000c */
[----:B--2---:R0:W-:Y:S04]  /*1920*/  STG.E desc[UR8][R22.64], R28 ;  /* 0x0000001c16007986 */ /* 0x0041e8000c101908 */
[----:B------:R2:W3:Y:S01]  /*1930*/  LDS R28, [R17] ;  /* 0x00000000111c7984 */ /* 0x0004e20000000800 */
[----:B0-----:R-:W-:Y:S01]  /*1940*/  LEA R22, R3, R17, 0x2 ;  /* 0x0000001103167211 */ /* 0x001fe200078e10ff */
[----:B--2---:R-:W-:-:S05]  /*1950*/  IMAD.WIDE.U32 R16, R11, 0x4, R12 ;  /* 0x000000040b107825 */ /* 0x004fca00078e000c */
[----:B----4-:R0:W-:Y:S04]  /*1960*/  STG.E desc[UR8][R16.64], R26 ;  /* 0x0000001a10007986 */ /* 0x0101e8000c101908 */
[----:B------:R-:W2:Y:S04]  /*1970*/  LDS R26, [R22] ;  /* 0x00000000161a7984 */ /* 0x000ea80000000800 */
[----:B-1----:R1:W-:Y:S01]  /*1980*/  STG.E desc[UR8][R14.64], R20 ;  /* 0x000000140e007986 */ /* 0x0023e2000c101908 */
[----:B0-----:R-:W-:-:S04]  /*1990*/  LEA R17, R3, R22, 0x2 ;  /* 0x0000001603117211 */ /* 0x001fc800078e10ff */
[----:B------:R-:W-:Y:S01]  /*19a0*/  LEA R16, R3, R17, 0x2 ;  /* 0x0000001103107211 */ /* 0x000fe200078e10ff */
[----:B------:R-:W0:Y:S01]  /*19b0*/  LDS R20, [R17] ;  /* 0x0000000011147984 */ /* 0x000e220000000800 */
[----:B-1----:R-:W-:-:S03]  /*19c0*/  IMAD.WIDE.U32 R14, R25, 0x4, R12 ;  /* 0x00000004190e7825 */ /* 0x002fc600078e000c */
[----:B------:R-:W-:Y:S01]  /*19d0*/  LDS R17, [R2] ;  /* 0x0000000002117984 */ /* 0x000fe20000000800 */
[----:B------:R-:W-:-:S03]  /*19e0*/  IMAD R23, R3, 0x4, R16 ;  /* 0x0000000403177824 */ /* 0x000fc600078e0210 */
[----:B---3--:R1:W-:Y:S04]  /*19f0*/  STG.E desc[UR8][R14.64], R28 ;  /* 0x0000001c0e007986 */ /* 0x0083e8000c101908 */
[----:B------:R-:W3:Y:S04]  /*1a00*/  LDS R28, [R16] ;  /* 0x00000000101c7984 */ /* 0x000ee80000000800 */
[----:B------:R4:W5:Y:S01]  /*1a10*/  LDS R16, [R23] ;  /* 0x0000000017107984 */ /* 0x0009620000000800 */
[----:B-1----:R-:W-:-:S04]  /*1a20*/  IMAD.WIDE.U32 R14, R18, 0x4, R12 ;  /* 0x00000004120e7825 */ /* 0x002fc800078e000c */
[----:B----4-:R-:W-:-:S05]  /*1a30*/  IMAD.WIDE.U32 R22, R27, 0x4, R12 ;  /* 0x000000041b167825 */ /* 0x010fca00078e000c */
[----:B--2---:R1:W-:Y:S02]  /*1a40*/  STG.E desc[UR8][R22.64], R26 ;  /* 0x0000001a16007986 */ /* 0x0043e4000c101908 */
[----:B-1----:R-:W-:-:S05]  /*1a50*/  IMAD.WIDE.U32 R22, R29, 0x4, R12 ;  /* 0x000000041d167825 */ /* 0x002fca00078e000c */
[----:B0-----:R0:W-:Y:S04]  /*1a60*/  STG.E desc[UR8][R22.64], R20 ;  /* 0x0000001416007986 */ /* 0x0011e8000c101908 */
[----:B---3--:R1:W-:Y:S01]  /*1a70*/  STG.E desc[UR8][R14.64], R28 ;  /* 0x0000001c0e007986 */ /* 0x0083e2000c101908 */
[----:B0-----:R-:W0:Y:S01]  /*1a80*/  LDC R20, c[0x0][0x360] ;  /* 0x0000d800ff147b82 */ /* 0x001e220000000800 */
[CC--:B-1----:R-:W-:Y:S01]  /*1a90*/  LEA R28, R3.reuse, R2.reuse, 0x2 ;  /* 0x00000002031c7211 */ /* 0x0c2fe200078e10ff */
[----:B------:R-:W-:Y:S01]  /*1aa0*/  IMAD.WIDE.U32 R14, R24, 0x4, R12 ;  /* 0x00000004180e7825 */ /* 0x000fe200078e000c */
[----:B------:R-:W-:-:S03]  /*1ab0*/  LEA R2, R3, R2, 0x6 ;  /* 0x0000000203027211 */ /* 0x000fc600078e30ff */
[----:B------:R-:W1:Y:S04]  /*1ac0*/  LDS R26, [R28] ;  /* 0x000000001c1a7984 */ /* 0x000e680000000800 */
[----:B-----5:R2:W-:Y:S01]  /*1ad0*/  STG.E desc[UR8][R14.64], R16 ;  /* 0x000000100e007986 */ /* 0x0205e2000c101908 */
[----:B0-----:R-:W-:Y:S01]  /*1ae0*/  IMAD.WIDE.U32 R12, R20, 0x40, R12 ;  /* 0x00000040140c7825 */ /* 0x001fe200078e000c */
[----:B--2---:R-:W-:-:S03]  /*1af0*/  LEA R16, R3, R28, 0x2 ;  /* 0x0000001c03107211 */ /* 0x004fc600078e10ff */
[--C-:B------:R-:W-:Y:S01]  /*1b00*/  IMAD.WIDE.U32 R22, R0, 0x4, R12.reuse ;  /* 0x0000000400167825 */ /* 0x100fe200078e000c */
[C---:B------:R-:W-:Y:S01]  /*1b10*/  LEA R14, R3.reuse, R16, 0x2 ;  /* 0x00000010030e7211 */ /* 0x040fe200078e10ff */
[----:B------:R-:W0:Y:S04]  /*1b20*/  LDS R20, [R16] ;  /* 0x0000000010147984 */ /* 0x000e280000000800 */
[----:B------:R2:W-:Y:S04]  /*1b30*/  STG.E desc[UR8][R22.64], R17 ;  /* 0x0000001116007986 */ /* 0x0005e8000c101908 */
[----:B------:R3:W4:Y:S01]  /*1b40*/  LDS R28, [R14] ;  /* 0x000000000e1c7984 */ /* 0x0007220000000800 */
[----:B--2---:R-:W-:Y:S01]  /*1b50*/  IMAD.WIDE.U32 R16, R4, 0x4, R12 ;  /* 0x0000000404107825 */ /* 0x004fe200078e000c */
[----:B------:R-:W-:-:S03]  /*1b60*/  LEA R22, R3, R14, 0x2 ;  /* 0x0000000e03167211 */ /* 0x000fc600078e10ff */
[--C-:B---3--:R-:W-:Y:S01]  /*1b70*/  IMAD.WIDE.U32 R14, R5, 0x4, R12.reuse ;  /* 0x00000004050e7825 */ /* 0x108fe200078e000c */
[----:B-1----:R-:W-:Y:S04]  /*1b80*/  STG.E desc[UR8][R16.64], R26 ;  /* 0x0000001a10007986 */ /* 0x002fe8000c101908 */
[----:B------:R1:W2:Y:S02]  /*1b90*/  LDS R26, [R22] ;  /* 0x00000000161a7984 */ /* 0x0002a40000000800 */
[C---:B-1----:R-:W-:Y:S01]  /*1ba0*/  LEA R22, R3.reuse, R22, 0x2 ;  /* 0x0000001603167211 */ /* 0x042fe200078e10ff */
[--C-:B------:R-:W-:Y:S01]  /*1bb0*/  IMAD.WIDE.U32 R16, R6, 0x4, R12.reuse ;  /* 0x0000000406107825 */ /* 0x100fe200078e000c */
[----:B0-----:R-:W-:Y:S04]  /*1bc0*/  STG.E desc[UR8][R14.64], R20 ;  /* 0x000000140e007986 */ /* 0x001fe8000c101908 */
[----:B------:R0:W1:Y:S04]  /*1bd0*/  LDS R20, [R22] ;  /* 0x0000000016147984 */ /* 0x0000680000000800 */
[----:B----4-:R3:W-:Y:S01]  /*1be0*/  STG.E desc[UR8][R16.64], R28 ;  /* 0x0000001c10007986 */ /* 0x0107e2000c101908 */
[----:B0-----:R-:W-:Y:S01]  /*1bf0*/  LEA R22, R3, R22, 0x2 ;  /* 0x0000001603167211 */ /* 0x001fe200078e10ff */
[----:B------:R-:W-:-:S03]  /*1c00*/  IMAD.WIDE.U32 R14, R21, 0x4, R12 ;  /* 0x00000004150e7825 */ /* 0x000fc600078e000c */
[----:B------:R-:W-:Y:S01]  /*1c10*/  LEA R21, R3, R22, 0x2 ;  /* 0x0000001603157211 */ /* 0x000fe200078e10ff */
[----:B------:R-:W0:Y:S01]  /*1c20*/  LDS R23, [R22] ;  /* 0x0000000016177984 */ /* 0x000e220000000800 */
[----:B---3--:R-:W-:-:S04]  /*1c30*/  IMAD.WIDE.U32 R16, R8, 0x4, R12 ;  /* 0x0000000408107825 */ /* 0x008fc800078e000c */
[----:B------:R-:W-:Y:S01]  /*1c40*/  IMAD R28, R3, 0x4, R21 ;  /* 0x00000004031c7824 */ /* 0x000fe200078e0215 */
[----:B--2---:R2:W-:Y:S04]  /*1c50*/  STG.E desc[UR8][R14.64], R26 ;  /* 0x0000001a0e007986 */ /* 0x0045e8000c101908 */
[----:B------:R-:W3:Y:S04]  /*1c60*/  LDS R21, [R21] ;  /* 0x0000000015157984 */ /* 0x000ee80000000800 */
[----:B------:R4:W5:Y:S01]  /*1c70*/  LDS R26, [R28] ;  /* 0x000000001c1a7984 */ /* 0x0009620000000800 */
[----:B--2---:R-:W-:Y:S01]  /*1c80*/  IMAD.WIDE.U32 R14, R7, 0x4, R12 ;  /* 0x00000004070e7825 */ /* 0x004fe200078e000c */
[----:B----4-:R-:W-:-:S04]  /*1c90*/  LEA R28, R3, R28, 0x2 ;  /* 0x0000001c031c7211 */ /* 0x010fc800078e10ff */
[----:B-1----:R-:W-:Y:S04]  /*1ca0*/  STG.E desc[UR8][R14.64], R20 ;  /* 0x000000140e007986 */ /* 0x002fe8000c101908 */
[----:B------:R1:W2:Y:S02]  /*1cb0*/  LDS R22, [R28] ;  /* 0x000000001c167984 */ /* 0x0002a40000000800 */
[----:B-1----:R-:W-:Y:S02]  /*1cc0*/  LEA R28, R3, R28, 0x2 ;  /* 0x0000001c031c7211 */ /* 0x002fe400078e10ff */
[----:B0-----:R0:W-:Y:S01]  /*1cd0*/  STG.E desc[UR8][R16.64], R23 ;  /* 0x0000001710007986 */ /* 0x0011e2000c101908 */
[----:B------:R-:W-:-:S03]  /*1ce0*/  IMAD.WIDE.U32 R14, R10, 0x4, R12 ;  /* 0x000000040a0e7825 */ /* 0x000fc600078e000c */
[----:B------:R1:W4:Y:S01]  /*1cf0*/  LDS R20, [R28] ;  /* 0x000000001c147984 */ /* 0x0003220000000800 */
[----:B0-----:R-:W-:Y:S01]  /*1d00*/  IMAD.WIDE.U32 R16, R9, 0x4, R12 ;  /* 0x0000000409107825 */ /* 0x001fe200078e000c */
[----:B-1----:R-:W-:-:S04]  /*1d10*/  LEA R28, R3, R28, 0x2 ;  /* 0x0000001c031c7211 */ /* 0x002fc800078e10ff */
[----:B---3--:R0:W-:Y:S04]  /*1d20*/  STG.E desc[UR8][R16.64], R21 ;  /* 0x0000001510007986 */ /* 0x0081e8000c101908 */
[----:B-----5:R1:W-:Y:S04]  /*1d30*/  STG.E desc[UR8][R14.64], R26 ;  /* 0x0000001a0e007986 */ /* 0x0203e8000c101908 */
[----:B------:R3:W5:Y:S01]  /*1d40*/  LDS R21, [R28] ;  /* 0x000000001c157984 */ /* 0x0007620000000800 */
[----:B0-----:R-:W-:Y:S01]  /*1d50*/  IMAD.WIDE.U32 R16, R19, 0x4, R12 ;  /* 0x0000000413107825 */ /* 0x001fe200078e000c */
[----:B-1----:R-:W-:-:S03]  /*1d60*/  LEA R26, R3, R28, 0x2 ;  /* 0x0000001c031a7211 */ /* 0x002fc600078e10ff */
[----:B------:R-:W-:Y:S01]  /*1d70*/  IMAD.WIDE.U32 R14, R11, 0x4, R12 ;  /* 0x000000040b0e7825 */ /* 0x000fe200078e000c */
[C---:B---3--:R-:W-:Y:S01]  /*1d80*/  LEA R28, R3.reuse, R26, 0x2 ;  /* 0x0000001a031c7211 */ /* 0x048fe200078e10ff */
[----:B------:R0:W1:Y:S04]  /*1d90*/  LDS R23, [R26] ;  /* 0x000000001a177984 */ /* 0x0000680000000800 */
[----:B--2---:R2:W-:Y:S01]  /*1da0*/  STG.E desc[UR8][R14.64], R22 ;  /* 0x000000160e007986 */ /* 0x0045e2000c101908 */
[----:B0-----:R-:W-:-:S03]  /*1db0*/  LEA R26, R3, R28, 0x2 ;  /* 0x0000001c031a7211 */ /* 0x001fc600078e10ff */
[----:B----4-:R-:W-:Y:S04]  /*1dc0*/  STG.E desc[UR8][R16.64], R20 ;  /* 0x0000001410007986 */ /* 0x010fe8000c101908 */
[----:B------:R0:W3:Y:S01]  /*1dd0*/  LDS R17, [R28] ;  /* 0x000000001c117984 */ /* 0x0000e20000000800 */
[--C-:B--2---:R-:W-:Y:S01]  /*1de0*/  IMAD.WIDE.U32 R14, R25, 0x4, R12.reuse ;  /* 0x00000004190e7825 */ /* 0x104fe200078e000c */
[----:B0-----:R-:W-:Y:S02]  /*1df0*/  LEA R28, R3, R26, 0x2 ;  /* 0x0000001a031c7211 */ /* 0x001fe400078e10ff */
[----:B------:R-:W0:Y:S04]  /*1e00*/  LDS R26, [R26] ;  /* 0x000000001a1a7984 */ /* 0x000e280000000800 */
[----:B------:R-:W2:Y:S04]  /*1e10*/  LDS R28, [R28] ;  /* 0x000000001c1c7984 */ /* 0x000ea80000000800 */
[----:B-----5:R4:W-:Y:S02]  /*1e20*/  STG.E desc[UR8][R14.64], R21 ;  /* 0x000000150e007986 */ /* 0x0209e4000c101908 */
[----:B----4-:R-:W-:-:S04]  /*1e30*/  IMAD.WIDE.U32 R20, R27, 0x4, R12 ;  /* 0x000000041b147825 */ /* 0x010fc800078e000c */
[--C-:B------:R-:W-:Y:S01]  /*1e40*/  IMAD.WIDE.U32 R14, R18, 0x4, R12.reuse ;  /* 0x00000004120e7825 */ /* 0x100fe200078e000c */
[----:B-1----:R1:W-:Y:S03]  /*1e50*/  STG.E desc[UR8][R20.64], R23 ;  /* 0x0000001714007986 */ /* 0x0023e6000c101908 */
[--C-:B-1----:R-:W-:Y:S01]  /*1e60*/  IMAD.WIDE.U32 R22, R29, 0x4, R12.reuse ;  /* 0x000000041d167825 */ /* 0x102fe200078e000c */
[----:B------:R-:W1:Y:S04]  /*1e70*/  LDC R20, c[0x0][0x360] ;  /* 0x0000d800ff147b82 */ /* 0x000e680000000800 */
[----:B---3--:R3:W-:Y:S04]  /*1e80*/  STG.E desc[UR8][R22.64], R17 ;  /* 0x0000001116007986 */ /* 0x0087e8000c101908 */
[----:B0-----:R0:W-:Y:S01]  /*1e90*/  STG.E desc[UR8][R14.64], R26 ;  /* 0x0000001a0e007986 */ /* 0x0011e2000c101908 */
[----:B---3--:R-:W-:-:S05]  /*1ea0*/  IMAD.WIDE.U32 R16, R24, 0x4, R12 ;  /* 0x0000000418107825 */ /* 0x008fca00078e000c */
[----:B--2---:R0:W-:Y:S01]  /*1eb0*/  STG.E desc[UR8][R16.64], R28 ;  /* 0x0000001c10007986 */ /* 0x0041e2000c101908 */
[----:B-1----:R-:W-:Y:S01]  /*1ec0*/  IMAD.WIDE.U32 R12, R20, 0x40, R12 ;  /* 0x00000040140c7825 */ /* 0x002fe200078e000c */
[----:B0-----:R-:W-:Y:S06]  /*1ed0*/  BRA.U UP0, `(.L_x_11) ;  /* 0xffffffed00c87547 */ /* 0x001fec000b83ffff */
[----:B------:R-:W-:Y:S05]  /*1ee0*/  EXIT ;  /* 0x000000000000794d */ /* 0x000fea0003800000 */
.L_x_12:
        /* <DEDUP_REMOVED lines=9> */
.L_x_28:


//--------------------- .text._Z25global_latency_compressedPjiS_S_m --------------------------
	.section	.text._Z25global_latency_compressedPjiS_S_m,"ax",@progbits
	.align	128
        .global         _Z25global_latency_compressedPjiS_S_m
        .type           _Z25global_latency_compressedPjiS_S_m,@function
        .size           _Z25global_latency_compressedPjiS_S_m,(.L_x_29 - _Z25global_latency_compressedPjiS_S_m)
        .other          _Z25global_latency_compressedPjiS_S_m,@"STO_CUDA_ENTRY STV_DEFAULT"
_Z25global_latency_compressedPjiS_S_m:
.text._Z25global_latency_compressedPjiS_S_m:
[----:B------:R-:W-:Y:S08]  /*0000*/  LDC R1, c[0x0][0x37c] ;  /* 0x0000df00ff017b82 */ /* 0x000ff00000000800 */
[----:B------:R-:W0:Y:S01]  /*0010*/  S2UR UR5, SR_CgaCtaId ;  /* 0x00000000000579c3 */ /* 0x000e220000008800 */
[----:B------:R-:W-:Y:S01]  /*0020*/  UMOV UR4, 0x400 ;  /* 0x0000040000047882 */ /* 0x000fe20000000000 */
[----:B------:R-:W-:Y:S01]  /*0030*/  UMOV UR7, 0xc000 ;  /* 0x0000c00000077882 */ /* 0x000fe20000000000 */
[----:B0-----:R-:W-:-:S03]  /*0040*/  ULEA UR5, UR5, UR4, 0x18 ;  /* 0x0000000405057291 */ /* 0x001fc6000f8ec0ff */
[----:B------:R-:W-:Y:S01]  /*0050*/  UMOV UR4, URZ ;  /* 0x000000ff00047c82 */ /* 0x000fe20008000000 */
[----:B------:R-:W-:-:S12]  /*0060*/  UIADD3 UR6, UPT, UPT, UR5, 0xf, URZ ;  /* 0x0000000f05067890 */ /* 0x000fd8000fffe0ff */
.L_x_13:
[----:B------:R-:W-:Y:S01]  /*0070*/  UIADD3 UR7, UP0, UPT, UR7, -0x80, URZ ;  /* 0xffffff8007077890 */ /* 0x000fe2000ff1e0ff */
[----:B------:R-:W-:Y:S03]  /*0080*/  STS.U8 [UR6+-0xf], RZ ;  /* 0xfffff1ffff007988 */ /* 0x000fe60008000006 */
[----:B------:R-:W-:Y:S01]  /*0090*/  UIADD3.X UR4, UPT, UPT, UR4, -0x1, URZ, UP0, !UPT ;  /* 0xffffffff04047890 */ /* 0x000fe200087fe4ff */
[----:B------:R-:W-:Y:S01]  /*00a0*/  STS.U8 [UR6+-0xe], RZ ;  /* 0xfffff2ffff007988 */ /* 0x000fe20008000006 */
[----:B------:R-:W-:-:S03]  /*00b0*/  UISETP.NE.U32.AND UP0, UPT, UR7, URZ, UPT ;  /* 0x000000ff0700728c */ /* 0x000fc6000bf05070 */
[----:B------:R-:W-:Y:S01]  /*00c0*/  STS.U8 [UR6+-0xd], RZ ;  /* 0xfffff3ffff007988 */ /* 0x000fe20008000006 */
[----:B------:R-:W-:-:S03]  /*00d0*/  UISETP.NE.AND.EX UP0, UPT, UR4, URZ, UPT, UP0 ;  /* 0x000000ff0400728c */ /* 0x000fc6000bf05300 */
[----:B------:R-:W-:Y:S04]  /*00e0*/  STS.U8 [UR6+-0xc], RZ ;  /* 0xfffff4ffff007988 */ /* 0x000fe80008000006 */
        /* <DEDUP_REMOVED lines=11> */
[----:B------:R-:W-:Y:S04]  /*01a0*/  STS.U8 [UR6], RZ ;  /* 0x000000ffff007988 */ /* 0x000fe80008000006 */
[----:B------:R-:W-:Y:S04]  /*01b0*/  STS.U8 [UR6+0x1], RZ ;  /* 0x000001ffff007988 */ /* 0x000fe80008000006 */
        /* <DEDUP_REMOVED lines=110> */
[----:B------:R-:W-:Y:S01]  /*08a0*/  STS.U8 [UR6+0x70], RZ ;  /* 0x000070ffff007988 */ /* 0x000fe20008000006 */
[----:B------:R-:W-:Y:S01]  /*08b0*/  UIADD3 UR6, UPT, UPT, UR6, 0x80, URZ ;  /* 0x0000008006067890 */ /* 0x000fe2000fffe0ff */
[----:B------:R-:W-:Y:S11]  /*08c0*/  BRA.U UP0, `(.L_x_13) ;  /* 0xfffffff500e87547 */ /* 0x000ff6000b83ffff */
[----:B------:R-:W0:Y:S01]  /*08d0*/  LDCU UR9, c[0x0][0x3a0] ;  /* 0x00007400ff0977ac */ /* 0x000e220008000800 */
[----:B------:R-:W-:Y:S01]  /*08e0*/  IMAD.MOV.U32 R5, RZ, RZ, RZ ;  /* 0x000000ffff057224 */ /* 0x000fe200078e00ff */
[----:B------:R-:W1:Y:S01]  /*08f0*/  LDCU.64 UR10, c[0x0][0x358] ;  /* 0x00006b00ff0a77ac */ /* 0x000e620008000a00 */
[----:B0-----:R-:W-:-:S09]  /*0900*/  UISETP.GE.AND UP0, UPT, UR9, URZ, UPT ;  /* 0x000000ff0900728c */ /* 0x001fd2000bf06270 */
[----:B-1----:R-:W-:Y:S05]  /*0910*/  BRA.U !UP0, `(.L_x_14) ;  /* 0x00000005083c7547 */ /* 0x002fea000b800000 */
[----:B------:R-:W-:Y:S01]  /*0920*/  UIMAD UR8, UR9, -0xc000, URZ ;  /* 0xffff4000090878a4 */ /* 0x000fe2000f8e02ff */
[----:B------:R-:W-:-:S03]  /*0930*/  IMAD.MOV.U32 R5, RZ, RZ, RZ ;  /* 0x000000ffff057224 */ /* 0x000fc600078e00ff */
[----:B------:R-:W-:Y:S02]  /*0940*/  UISETP.LT.AND UP0, UPT, UR8, 0xbfff, UPT ;  /* 0x0000bfff0800788c */ /* 0x000fe4000bf01270 */
[----:B------:R-:W-:Y:S02]  /*0950*/  IMAD.U32 R0, RZ, RZ, UR8 ;  /* 0x00000008ff007e24 */ /* 0x000fe4000f8e00ff */
[----:B------:R-:W-:-:S04]  /*0960*/  USEL UR4, UR8, 0xbfff, !UP0 ;  /* 0x0000bfff08047887 */ /* 0x000fc8000c000000 */
[----:B------:R-:W-:-:S04]  /*0970*/  UIMAD UR4, UR9, 0xc000, UR4 ;  /* 0x0000c000090478a4 */ /* 0x000fc8000f8e0204 */
[----:B------:R-:W-:Y:S02]  /*0980*/  UISETP.GE.U32.AND UP0, UPT, UR4, 0x3, UPT ;  /* 0x000000030400788c */ /* 0x000fe4000bf06070 */
[----:B------:R-:W-:-:S04]  /*0990*/  UIADD3 UR6, UPT, UPT, UR4, 0x1, URZ ;  /* 0x0000000104067890 */ /* 0x000fc8000fffe0ff */
[----:B------:R-:W-:-:S03]  /*09a0*/  ULOP3.LUT UR7, UR6, 0x3, URZ, 0xc0, !UPT ;  /* 0x0000000306077892 */ /* 0x000fc6000f8ec0ff */
[----:B------:R-:W-:Y:S09]  /*09b0*/  BRA.U !UP0, `(.L_x_15) ;  /* 0x0000000108d47547 */ /* 0x000ff2000b800000 */
[----:B------:R-:W0:Y:S01]  /*09c0*/  LDC.64 R2, c[0x0][0x380] ;  /* 0x0000e000ff027b82 */ /* 0x000e220000000a00 */
[----:B------:R-:W-:Y:S01]  /*09d0*/  IMAD R0, RZ, RZ, -UR9 ;  /* 0x80000009ff007e24 */ /* 0x000fe2000f8e02ff */
[----:B------:R-:W-:Y:S01]  /*09e0*/  ULOP3.LUT UR6, UR6, 0xfffffffc, URZ, 0xc0, !UPT ;  /* 0xfffffffc06067892 */ /* 0x000fe2000f8ec0ff */
[----:B------:R-:W-:-:S03]  /*09f0*/  IMAD.MOV.U32 R5, RZ, RZ, 0xc000 ;  /* 0x0000c000ff057424 */ /* 0x000fc600078e00ff */
[----:B------:R-:W-:Y:S01]  /*0a00*/  UIADD3 UR6, UPT, UPT, -UR6, URZ, URZ ;  /* 0x000000ff06067290 */ /* 0x000fe2000fffe1ff */
[----:B------:R-:W-:Y:S02]  /*0a10*/  IMAD R0, R0, R5, 0x1 ;  /* 0x0000000100007424 */ /* 0x000fe400078e0205 */
[----:B------:R-:W-:-:S09]  /*0a20*/  IMAD.MOV.U32 R5, RZ, RZ, RZ ;  /* 0x000000ffff057224 */ /* 0x000fd200078e00ff */
.L_x_16:
[----:B------:R-:W-:Y:S01]  /*0a30*/  VIADD R10, R0, 0xffffffff ;  /* 0xffffffff000a7836 */ /* 0x000fe20000000000 */
[----:B------:R-:W-:-:S04]  /*0a40*/  UIADD3 UR6, UPT, UPT, UR6, 0x4, URZ ;  /* 0x0000000406067890 */ /* 0x000fc8000fffe0ff */
[----:B------:R-:W-:Y:S01]  /*0a50*/  ISETP.GE.AND P1, PT, R10, RZ, PT ;  /* 0x000000ff0a00720c */ /* 0x000fe20003f26270 */
[----:B------:R-:W-:-:S12]  /*0a60*/  UISETP.NE.AND UP0, UPT, UR6, URZ, UPT ;  /* 0x000000ff0600728c */ /* 0x000fd8000bf05270 */
[----:B------:R-:W-:Y:S01]  /*0a70*/  @P1 CS2R.32 R8, SR_CLOCKLO ;  /* 0x0000000000081805 */ /* 0x000fe20000005000 */
[----:B0----5:R-:W-:-:S05]  /*0a80*/  @P1 IMAD.WIDE.U32 R6, R5, 0x4, R2 ;  /* 0x0000000405061825 */ /* 0x021fca00078e0002 */
[----:B------:R-:W2:Y:S01]  /*0a90*/  @P1 LDG.E R9, desc[UR10][R6.64] ;  /* 0x0000000a06091981 */ /* 0x000ea2000c1e1900 */
[----:B------:R-:W-:Y:S01]  /*0aa0*/  @P1 CS2R.32 R11, SR_CLOCKLO ;  /* 0x00000000000b1805 */ /* 0x000fe20000005000 */
[----:B------:R-:W-:-:S05]  /*0ab0*/  @!P1 IMAD.WIDE.U32 R6, R5, 0x4, R2 ;  /* 0x0000000405069825 */ /* 0x000fca00078e0002 */
[----:B------:R-:W2:Y:S01]  /*0ac0*/  @!P1 LDG.E R9, desc[UR10][R6.64] ;  /* 0x0000000a06099981 */ /* 0x000ea2000c1e1900 */
[----:B------:R-:W-:Y:S02]  /*0ad0*/  ISETP.GT.AND P0, PT, R10, -0x2, PT ;  /* 0xfffffffe0a00780c */ /* 0x000fe40003f04270 */
[----:B------:R-:W-:-:S04]  /*0ae0*/  @P1 VIADDMNMX.U32 R8, R11, -R8, 0xfff, PT ;  /* 0x00000fff0b081446 */ /* 0x000fc80003800808 */
[----:B------:R-:W-:-:S05]  /*0af0*/  @P1 SHF.R.U32.HI R11, RZ, 0x4, R8 ;  /* 0x00000004ff0b1819 */ /* 0x000fca0000011608 */
[----:B------:R-:W-:Y:S02]  /*0b00*/  @P1 STS.U8 [R0+UR5+-0x1], R11 ;  /* 0xffffff0b00001988 */ /* 0x000fe40008000005 */
[----:B--2---:R-:W-:-:S05]  /*0b10*/  @!P0 IMAD.WIDE.U32 R4, R9, 0x4, R2 ;  /* 0x0000000409048825 */ /* 0x004fca00078e0002 */
[----:B------:R-:W2:Y:S01]  /*0b20*/  @!P0 LDG.E R13, desc[UR10][R4.64] ;  /* 0x0000000a040d8981 */ /* 0x000ea2000c1e1900 */
[----:B------:R-:W-:Y:S01]  /*0b30*/  @P0 CS2R.32 R6, SR_CLOCKLO ;  /* 0x0000000000060805 */ /* 0x000fe20000005000 */
[----:B------:R-:W-:-:S05]  /*0b40*/  @P0 IMAD.WIDE.U32 R4, R9, 0x4, R2 ;  /* 0x0000000409040825 */ /* 0x000fca00078e0002 */
[----:B------:R-:W2:Y:S01]  /*0b50*/  @P0 LDG.E R13, desc[UR10][R4.64] ;  /* 0x0000000a040d0981 */ /* 0x000ea2000c1e1900 */
[----:B------:R-:W-:Y:S02]  /*0b60*/  @P0 CS2R.32 R7, SR_CLOCKLO ;  /* 0x0000000000070805 */ /* 0x000fe40000005000 */
[----:B------:R-:W-:-:S13]  /*0b70*/  ISETP.GT.AND P1, PT, R10, -0x3, PT ;  /* 0xfffffffd0a00780c */ /* 0x000fda0003f24270 */
[----:B--2---:R-:W-:-:S05]  /*0b80*/  @!P1 IMAD.WIDE.U32 R4, R13, 0x4, R2 ;  /* 0x000000040d049825 */ /* 0x004fca00078e0002 */
[----:B------:R-:W2:Y:S01]  /*0b90*/  @!P1 LDG.E R9, desc[UR10][R4.64] ;  /* 0x0000000a04099981 */ /* 0x000ea2000c1e1900 */
[----:B------:R-:W-:-:S04]  /*0ba0*/  @P0 VIADDMNMX.U32 R6, R7, -R6, 0xfff, PT ;  /* 0x00000fff07060446 */ /* 0x000fc80003800806 */
[----:B------:R-:W-:-:S05]  /*0bb0*/  @P0 SHF.R.U32.HI R7, RZ, 0x4, R6 ;  /* 0x00000004ff070819 */ /* 0x000fca0000011606 */
[----:B------:R0:W-:Y:S01]  /*0bc0*/  @P0 STS.U8 [R0+UR5], R7 ;  /* 0x0000000700000988 */ /* 0x0001e20008000005 */
[----:B------:R-:W-:Y:S01]  /*0bd0*/  @P1 CS2R.32 R6, SR_CLOCKLO ;  /* 0x0000000000061805 */ /* 0x000fe20000005000 */
[----:B------:R-:W-:-:S05]  /*0be0*/  @P1 IMAD.WIDE.U32 R4, R13, 0x4, R2 ;  /* 0x000000040d041825 */ /* 0x000fca00078e0002 */
[----:B------:R-:W2:Y:S01]  /*0bf0*/  @P1 LDG.E R9, desc[UR10][R4.64] ;  /* 0x0000000a04091981 */ /* 0x000ea2000c1e1900 */
[----:B0-----:R-:W-:Y:S02]  /*0c00*/  @P1 CS2R.32 R7, SR_CLOCKLO ;  /* 0x0000000000071805 */ /* 0x001fe40000005000 */
[----:B------:R-:W-:-:S13]  /*0c10*/  ISETP.GT.AND P0, PT, R10, -0x4, PT ;  /* 0xfffffffc0a00780c */ /* 0x000fda0003f04270 */
[----:B--2---:R-:W-:-:S06]  /*0c20*/  @!P0 IMAD.WIDE.U32 R4, R9, 0x4, R2 ;  /* 0x0000000409048825 */ /* 0x004fcc00078e0002 */
[----:B------:R-:W5:Y:S01]  /*0c30*/  @!P0 LDG.E R5, desc[UR10][R4.64] ;  /* 0x0000000a04058981 */ /* 0x000f62000c1e1900 */
[----:B------:R-:W-:-:S04]  /*0c40*/  @P1 VIADDMNMX.U32 R6, R7, -R6, 0xfff, PT ;  /* 0x00000fff07061446 */ /* 0x000fc80003800806 */
[----:B------:R-:W-:-:S05]  /*0c50*/  @P1 SHF.R.U32.HI R7, RZ, 0x4, R6 ;  /* 0x00000004ff071819 */ /* 0x000fca0000011606 */
[----:B------:R0:W-:Y:S01]  /*0c60*/  @P1 STS.U8 [R0+UR5+0x1], R7 ;  /* 0x0000010700001988 */ /* 0x0001e20008000005 */
[----:B------:R-:W-:Y:S01]  /*0c70*/  @P0 CS2R.32 R4, SR_CLOCKLO ;  /* 0x0000000000040805 */ /* 0x000fe20000005000 */
[----:B0-----:R-:W-:-:S05]  /*0c80*/  @P0 IMAD.WIDE.U32 R6, R9, 0x4, R2 ;  /* 0x0000000409060825 */ /* 0x001fca00078e0002 */
[----:B------:R0:W5:Y:S02]  /*0c90*/  @P0 LDG.E R5, desc[UR10][R6.64] ;  /* 0x0000000a06050981 */ /* 0x000164000c1e1900 */
[----:B0-----:R-:W-:-:S04]  /*0ca0*/  @P0 CS2R.32 R7, SR_CLOCKLO ;  /* 0x0000000000070805 */ /* 0x001fc80000005000 */
[----:B------:R-:W-:-:S04]  /*0cb0*/  @P0 VIADDMNMX.U32 R4, R7, -R4, 0xfff, PT ;  /* 0x00000fff07040446 */ /* 0x000fc80003800804 */
[----:B------:R-:W-:-:S05]  /*0cc0*/  @P0 SHF.R.U32.HI R7, RZ, 0x4, R4 ;  /* 0x00000004ff070819 */ /* 0x000fca0000011604 */
[----:B------:R0:W-:Y:S02]  /*0cd0*/  @P0 STS.U8 [R0+UR5+0x2], R7 ;  /* 0x0000020700000988 */ /* 0x0001e40008000005 */
[----:B0-----:R-:W-:Y:S01]  /*0ce0*/  VIADD R0, R0, 0x4 ;  /* 0x0000000400007836 */ /* 0x001fe20000000000 */
[----:B------:R-:W-:Y:S06]  /*0cf0*/  BRA.U UP0, `(.L_x_16) ;  /* 0xfffffffd004c7547 */ /* 0x000fec000b83ffff */
[----:B------:R-:W-:-:S07]  /*0d00*/  VIADD R0, R0, 0xffffffff ;  /* 0xffffffff00007836 */ /* 0x000fce0000000000 */
.L_x_15:
[----:B------:R-:W-:-:S09]  /*0d10*/  UISETP.NE.AND UP0, UPT, UR7, URZ, UPT ;  /* 0x000000ff0700728c */ /* 0x000fd2000bf05270 */
[----:B------:R-:W-:Y:S05]  /*0d20*/  BRA.U !UP0, `(.L_x_14) ;  /* 0x0000000108387547 */ /* 0x000fea000b800000 */
[----:B------:R-:W0:Y:S01]  /*0d30*/  LDC.64 R6, c[0x0][0x380] ;  /* 0x0000e000ff067b82 */ /* 0x000e220000000a00 */
[----:B------:R-:W-:-:S12]  /*0d40*/  UIADD3 UR7, UPT, UPT, -UR7, URZ, URZ ;  /* 0x000000ff07077290 */ /* 0x000fd8000fffe1ff */
.L_x_17:
[----:B0----5:R-:W-:-:S05]  /*0d50*/  IMAD.WIDE.U32 R2, R5, 0x4, R6 ;  /* 0x0000000405027825 */ /* 0x021fca00078e0006 */
[----:B------:R0:W5:Y:S01]  /*0d60*/  LDG.E R5, desc[UR10][R2.64] ;  /* 0x0000000a02057981 */ /* 0x000162000c1e1900 */
[----:B------:R-:W-:Y:S01]  /*0d70*/  UIADD3 UR7, UPT, UPT, UR7, 0x1, URZ ;  /* 0x0000000107077890 */ /* 0x000fe2000fffe0ff */
[----:B------:R-:W-:-:S03]  /*0d80*/  ISETP.GT.AND P0, PT, R0, -0x1, PT ;  /* 0xffffffff0000780c */ /* 0x000fc60003f04270 */
[----:B------:R-:W-:-:S10]  /*0d90*/  UISETP.NE.AND UP0, UPT, UR7, URZ, UPT ;  /* 0x000000ff0700728c */ /* 0x000fd4000bf05270 */
[----:B0-----:R-:W-:Y:S02]  /*0da0*/  @P0 CS2R.32 R2, SR_CLOCKLO ;  /* 0x0000000000020805 */ /* 0x001fe40000005000 */
[----:B------:R-:W-:-:S04]  /*0db0*/  @P0 CS2R.32 R3, SR_CLOCKLO ;  /* 0x0000000000030805 */ /* 0x000fc80000005000 */
[----:B------:R-:W-:-:S04]  /*0dc0*/  @P0 VIADDMNMX.U32 R2, R3, -R2, 0xfff, PT ;  /* 0x00000fff03020446 */ /* 0x000fc80003800802 */
[----:B------:R-:W-:-:S05]  /*0dd0*/  @P0 SHF.R.U32.HI R3, RZ, 0x4, R2 ;  /* 0x00000004ff030819 */ /* 0x000fca0000011602 */
[----:B------:R0:W-:Y:S02]  /*0de0*/  @P0 STS.U8 [R0+UR5], R3 ;  /* 0x0000000300000988 */ /* 0x0001e40008000005 */
[----:B0-----:R-:W-:Y:S01]  /*0df0*/  VIADD R0, R0, 0x1 ;  /* 0x0000000100007836 */ /* 0x001fe20000000000 */
[----:B------:R-:W-:Y:S06]  /*0e00*/  BRA.U UP0, `(.L_x_17) ;  /* 0xfffffffd00d07547 */ /* 0x000fec000b83ffff */
.L_x_14:
[----:B------:R-:W0:Y:S01]  /*0e10*/  LDC R3, c[0x0][0x388] ;  /* 0x0000e200ff037b82 */ /* 0x000e220000000800 */
[----:B------:R-:W1:Y:S07]  /*0e20*/  LDCU.64 UR12, c[0x0][0x390] ;  /* 0x00007200ff0c77ac */ /* 0x000e6e0008000a00 */
[----:B------:R-:W0:Y:S02]  /*0e30*/  LDC.64 R6, c[0x0][0x380] ;  /* 0x0000e000ff067b82 */ /* 0x000e240000000a00 */
[----:B0-----:R-:W-:-:S04]  /*0e40*/  IMAD.WIDE R2, R3, 0x4, R6 ;  /* 0x0000000403027825 */ /* 0x001fc800078e0206 */
[----:B-----5:R-:W-:Y:S01]  /*0e50*/  IMAD.WIDE.U32 R6, R5, 0x4, R6 ;  /* 0x0000000405067825 */ /* 0x020fe200078e0006 */
[----:B------:R0:W-:Y:S05]  /*0e60*/  STG.E desc[UR10][R2.64], R5 ;  /* 0x0000000502007986 */ /* 0x0001ea000c10190a */
[----:B------:R-:W2:Y:S01]  /*0e70*/  LDG.E R7, desc[UR10][R6.64] ;  /* 0x0000000a06077981 */ /* 0x000ea2000c1e1900 */
[----:B------:R-:W-:Y:S01]  /*0e80*/  UIADD3 UR5, UPT, UPT, UR5, 0xf, URZ ;  /* 0x0000000f05057890 */ /* 0x000fe2000fffe0ff */
[----:B------:R-:W-:Y:S01]  /*0e90*/  UMOV UR6, 0x40 ;  /* 0x0000004000067882 */ /* 0x000fe20000000000 */
[----:B------:R-:W-:Y:S01]  /*0ea0*/  UMOV UR4, URZ ;  /* 0x000000ff00047c82 */ /* 0x000fe20008000000 */
[----:B-12---:R0:W-:Y:S09]  /*0eb0*/  STG.E desc[UR10][R2.64+0x4], R7 ;  /* 0x0000040702007986 */ /* 0x0061f2000c10190a */
.L_x_18:
[----:B0-----:R-:W0:Y:S01]  /*0ec0*/  LDS.U8 R5, [UR5+-0xf] ;  /* 0xfffff105ff057984 */ /* 0x001e220008000000 */
[----:B------:R-:W-:-:S03]  /*0ed0*/  UIADD3 UR7, UP0, UPT, UR6, UR12, URZ ;  /* 0x0000000c06077290 */ /* 0x000fc6000ff1e0ff */
[----:B------:R-:W1:Y:S01]  /*0ee0*/  LDS.U8 R7, [UR5+-0xe] ;  /* 0xfffff205ff077984 */ /* 0x000e620008000000 */
[----:B------:R-:W-:Y:S02]  /*0ef0*/  UIADD3.X UR8, UPT, UPT, UR4, UR13, URZ, UP0, !UPT ;  /* 0x0000000d04087290 */ /* 0x000fe400087fe4ff */
[----:B------:R-:W-:Y:S01]  /*0f00*/  IMAD.U32 R2, RZ, RZ, UR7 ;  /* 0x00000007ff027e24 */ /* 0x000fe2000f8e00ff */
[----:B------:R-:W2:Y:S01]  /*0f10*/  LDS.U8 R9, [UR5+-0xd] ;  /* 0xfffff305ff097984 */ /* 0x000ea20008000000 */
[----:B------:R-:W-:Y:S02]  /*0f20*/  UIADD3 UR6, UP0, UPT, UR6, 0x80, URZ ;  /* 0x0000008006067890 */ /* 0x000fe4000ff1e0ff */
[----:B------:R-:W-:Y:S01]  /*0f30*/  IMAD.U32 R3, RZ, RZ, UR8 ;  /* 0x00000008ff037e24 */ /* 0x000fe2000f8e00ff */
[----:B------:R-:W3:Y:S01]  /*0f40*/  LDS.U8 R11, [UR5+-0xc] ;  /* 0xfffff405ff0b7984 */ /* 0x000ee20008000000 */
[----:B------:R-:W-:Y:S02]  /*0f50*/  UIADD3.X UR4, UPT, UPT, URZ, UR4, URZ, UP0, !UPT ;  /* 0x00000004ff047290 */ /* 0x000fe400087fe4ff */
[----:B------:R-:W-:Y:S01]  /*0f60*/  UISETP.NE.U32.AND UP0, UPT, UR6, 0x30040, UPT ;  /* 0x000300400600788c */ /* 0x000fe2000bf05070 */
[----:B------:R-:W4:Y:S03]  /*0f70*/  LDS.U8 R13, [UR5+-0xb] ;  /* 0xfffff505ff0d7984 */ /* 0x000f260008000000 */
[----:B------:R-:W-:Y:S01]  /*0f80*/  UISETP.NE.AND.EX UP0, UPT, UR4, URZ, UPT, UP0 ;  /* 0x000000ff0400728c */ /* 0x000fe2000bf05300 */
[----:B------:R-:W5:Y:S04]  /*0f90*/  LDS.U8 R15, [UR5+-0xa] ;  /* 0xfffff605ff0f7984 */ /* 0x000f680008000000 */
[----:B------:R-:W5:Y:S04]  /*0fa0*/  LDS.U8 R17, [UR5+-0x9] ;  /* 0xfffff705ff117984 */ /* 0x000f680008000000 */
[----:B------:R-:W5:Y:S04]  /*0fb0*/  LDS.U8 R19, [UR5+-0x8] ;  /* 0xfffff805ff137984 */ /* 0x000f680008000000 */
[----:B------:R-:W5:Y:S04]  /*0fc0*/  LDS.U8 R21, [UR5+-0x7] ;  /* 0xfffff905ff157984 */ /* 0x000f680008000000 */
[----:B------:R-:W5:Y:S04]  /*0fd0*/  LDS.U8 R23, [UR5+-0x6] ;  /* 0xfffffa05ff177984 */ /* 0x000f680008000000 */
[----:B0-----:R-:W-:Y:S04]  /*0fe0*/  STG.E desc[UR10][R2.64+-0x40], R5 ;  /* 0xffffc00502007986 */ /* 0x001fe8000c10190a */
[----:B-1----:R-:W-:Y:S04]  /*0ff0*/  STG.E desc[UR10][R2.64+-0x3c], R7 ;  /* 0xffffc40702007986 */ /* 0x002fe8000c10190a */
[----:B--2---:R-:W-:Y:S04]  /*1000*/  STG.E desc[UR10][R2.64+-0x38], R9 ;  /* 0xffffc80902007986 */ /* 0x004fe8000c10190a */
[----:B---3--:R-:W-:Y:S04]  /*1010*/  STG.E desc[UR10][R2.64+-0x34], R11 ;  /* 0xffffcc0b02007986 */ /* 0x008fe8000c10190a */
[----:B----4-:R-:W-:Y:S04]  /*1020*/  STG.E desc[UR10][R2.64+-0x30], R13 ;  /* 0xffffd00d02007986 */ /* 0x010fe8000c10190a */
[----:B-----5:R-:W-:Y:S04]  /*1030*/  STG.E desc[UR10][R2.64+-0x2c], R15 ;  /* 0xffffd40f02007986 */ /* 0x020fe8000c10190a */
[----:B------:R-:W-:Y:S04]  /*1040*/  STG.E desc[UR10][R2.64+-0x28], R17 ;  /* 0xffffd81102007986 */ /* 0x000fe8000c10190a */
[----:B------:R-:W-:Y:S04]  /*1050*/  STG.E desc[UR10][R2.64+-0x24], R19 ;  /* 0xffffdc1302007986 */ /* 0x000fe8000c10190a */
[----:B------:R-:W0:Y:S04]  /*1060*/  LDS.U8 R25, [UR5+-0x5] ;  /* 0xfffffb05ff197984 */ /* 0x000e280008000000 */
[----:B------:R-:W1:Y:S04]  /*1070*/  LDS.U8 R5, [UR5+-0x4] ;  /* 0xfffffc05ff057984 */ /* 0x000e680008000000 */
[----:B------:R-:W2:Y:S04]  /*1080*/  LDS.U8 R7, [UR5+-0x3] ;  /* 0xfffffd05ff077984 */ /* 0x000ea80008000000 */
[----:B------:R-:W3:Y:S04]  /*1090*/  LDS.U8 R9, [UR5+-0x2] ;  /* 0xfffffe05ff097984 */ /* 0x000ee80008000000 */
[----:B------:R-:W4:Y:S04]  /*10a0*/  LDS.U8 R11, [UR5+-0x1] ;  /* 0xffffff05ff0b7984 */ /* 0x000f280008000000 */
[----:B------:R-:W5:Y:S04]  /*10b0*/  LDS.U8 R13, [UR5] ;  /* 0x00000005ff0d7984 */ /* 0x000f680008000000 */
[----:B------:R-:W5:Y:S04]  /*10c0*/  LDS.U8 R15, [UR5+0x1] ;  /* 0x00000105ff0f7984 */ /* 0x000f680008000000 */
        /* <DEDUP_REMOVED lines=14> */
[----:B------:R-:W5:Y:S01]  /*11b0*/  LDS.U8 R22, [UR5+0x10] ;  /* 0x00001005ff167984 */ /* 0x000f620008000000 */
[----:B------:R-:W-:-:S03]  /*11c0*/  UIADD3 UR5, UPT, UPT, UR5, 0x20, URZ ;  /* 0x0000002005057890 */ /* 0x000fc6000fffe0ff */
[----:B------:R1:W-:Y:S04]  /*11d0*/  STG.E desc[UR10][R2.64+-0x20], R21 ;  /* 0xffffe01502007986 */ /* 0x0003e8000c10190a */
[----:B------:R2:W-:Y:S04]  /*11e0*/  STG.E desc[UR10][R2.64+-0x1c], R23 ;  /* 0xffffe41702007986 */ /* 0x0005e8000c10190a */
[----:B0-----:R0:W-:Y:S04]  /*11f0*/  STG.E desc[UR10][R2.64+-0x18], R25 ;  /* 0xffffe81902007986 */ /* 0x0011e8000c10190a */
[----:B-1----:R0:W-:Y:S04]  /*1200*/  STG.E desc[UR10][R2.64+-0x14], R5 ;  /* 0xffffec0502007986 */ /* 0x0021e8000c10190a */
[----:B--2---:R0:W-:Y:S04]  /*1210*/  STG.E desc[UR10][R2.64+-0x10], R7 ;  /* 0xfffff00702007986 */ /* 0x0041e8000c10190a */
[----:B---3--:R0:W-:Y:S04]  /*1220*/  STG.E desc[UR10][R2.64+-0xc], R9 ;  /* 0xfffff40902007986 */ /* 0x0081e8000c10190a */
[----:B----4-:R0:W-:Y:S04]  /*1230*/  STG.E desc[UR10][R2.64+-0x8], R11 ;  /* 0xfffff80b02007986 */ /* 0x0101e8000c10190a */
[----:B-----5:R0:W-:Y:S04]  /*1240*/  STG.E desc[UR10][R2.64+-0x4], R13 ;  /* 0xfffffc0d02007986 */ /* 0x0201e8000c10190a */
[----:B------:R0:W-:Y:S04]  /*1250*/  STG.E desc[UR10][R2.64], R15 ;  /* 0x0000000f02007986 */ /* 0x0001e8000c10190a */
        /* <DEDUP_REMOVED lines=14> */
[----:B------:R0:W-:Y:S01]  /*1340*/  STG.E desc[UR10][R2.64+0x3c], R22 ;  /* 0x00003c1602007986 */ /* 0x0001e2000c10190a */
[----:B------:R-:W-:Y:S05]  /*1350*/  BRA.U UP0, `(.L_x_18) ;  /* 0xfffffff900d87547 */ /* 0x000fea000b83ffff */
[----:B------:R-:W-:Y:S05]  /*1360*/  EXIT ;  /* 0x000000000000794d */ /* 0x000fea0003800000 */
.L_x_19:
        /* <DEDUP_REMOVED lines=9> */
.L_x_29:


//--------------------- .text._Z22global_latency_l1_dataPjiS_S_m --------------------------
	.section	.text._Z22global_latency_l1_dataPjiS_S_m,"ax",@progbits
	.align	128
        .global         _Z22global_latency_l1_dataPjiS_S_m
        .type           _Z22global_latency_l1_dataPjiS_S_m,@function
        .size           _Z22global_latency_l1_dataPjiS_S_m,(.L_x_30 - _Z22global_latency_l1_dataPjiS_S_m)
        .other          _Z22global_latency_l1_dataPjiS_S_m,@"STO_CUDA_ENTRY STV_DEFAULT"
_Z22global_latency_l1_dataPjiS_S_m:
.text._Z22global_latency_l1_dataPjiS_S_m:
        /* <DEDUP_REMOVED lines=10> */
.L_x_20:
        /* <DEDUP_REMOVED lines=79> */
[----:B------:R-:W-:Y:S02]  /*0590*/  MOV R0, UR10 ;  /* 0x0000000a00007c02 */ /* 0x000fe40008000f00 */
[----:B------:R-:W-:-:S04]  /*05a0*/  USEL UR4, UR10, 0x17ff, !UP0 ;  /* 0x000017ff0a047887 */ /* 0x000fc8000c000000 */
[----:B------:R-:W-:-:S04]  /*05b0*/  UIMAD UR4, UR9, 0x1800, UR4 ;  /* 0x00001800090478a4 */ /* 0x000fc8000f8e0204 */
[----:B------:R-:W-:Y:S02]  /*05c0*/  UISETP.GE.U32.AND UP0, UPT, UR4, 0x3, UPT ;  /* 0x000000030400788c */ /* 0x000fe4000bf06070 */
[----:B------:R-:W-:-:S04]  /*05d0*/  UIADD3 UR7, UPT, UPT, UR4, 0x1, URZ ;  /* 0x0000000104077890 */ /* 0x000fc8000fffe0ff */
[----:B------:R-:W-:-:S03]  /*05e0*/  ULOP3.LUT UR8, UR7, 0x3, URZ, 0xc0, !UPT ;  /* 0x0000000307087892 */ /* 0x000fc6000f8ec0ff */
[----:B------:R-:W-:Y:S09]  /*05f0*/  BRA.U !UP0, `(.L_x_22) ;  /* 0x0000000108dc7547 */ /* 0x000ff2000b800000 */
[----:B------:R-:W0:Y:S01]  /*0600*/  LDC.64 R2, c[0x0][0x380] ;  /* 0x0000e000ff027b82 */ /* 0x000e220000000a00 */
[----:B------:R-:W-:Y:S01]  /*0610*/  UIADD3 UR4, UPT, UPT, -UR9, URZ, URZ ;  /* 0x000000ff09047290 */ /* 0x000fe2000fffe1ff */
[----:B------:R-:W-:Y:S01]  /*0620*/  IMAD.MOV.U32 R5, RZ, RZ, RZ ;  /* 0x000000ffff057224 */ /* 0x000fe200078e00ff */
[----:B------:R-:W-:Y:S01]  /*0630*/  ULOP3.LUT UR7, UR7, 0xfffffffc, URZ, 0xc0, !UPT ;  /* 0xfffffffc07077892 */ /* 0x000fe2000f8ec0ff */
[----:B------:R-:W-:Y:S02]  /*0640*/  UMOV UR9, 0x6000 ;  /* 0x0000600000097882 */ /* 0x000fe40000000000 */
[----:B------:R-:W-:Y:S02]  /*0650*/  UIMAD UR4, UR4, UR9, 0x8 ;  /* 0x00000008040474a4 */ /* 0x000fe4000f8e0209 */
[----:B------:R-:W-:Y:S02]  /*0660*/  UIADD3 UR7, UPT, UPT, -UR7, URZ, URZ ;  /* 0x000000ff07077290 */ /* 0x000fe4000fffe1ff */
[----:B------:R-:W-:-:S02]  /*0670*/  UIADD3 UR9, UPT, UPT, UR5, UR4, URZ ;  /* 0x0000000405097290 */ /* 0x000fc4000fffe0ff */
[----:B------:R-:W-:-:S12]  /*0680*/  UIADD3 UR4, UPT, UPT, UR6, UR4, URZ ;  /* 0x0000000406047290 */ /* 0x000fd8000fffe0ff */
.L_x_23:
[----:B------:R-:W-:Y:S01]  /*0690*/  UIADD3 UR7, UPT, UPT, UR7, 0x4, URZ ;  /* 0x0000000407077890 */ /* 0x000fe2000fffe0ff */
[----:B------:R-:W-:-:S03]  /*06a0*/  ISETP.GE.AND P1, PT, R0, RZ, PT ;  /* 0x000000ff0000720c */ /* 0x000fc60003f26270 */
[----:B------:R-:W-:-:S10]  /*06b0*/  UISETP.NE.AND UP0, UPT, UR7, URZ, UPT ;  /* 0x000000ff0700728c */ /* 0x000fd4000bf05270 */
[----:B------:R-:W-:Y:S01]  /*06c0*/  @P1 CS2R.32 R8, SR_CLOCKLO ;  /* 0x0000000000081805 */ /* 0x000fe20000005000 */
[----:B0----5:R-:W-:-:S05]  /*06d0*/  @P1 IMAD.WIDE.U32 R6, R5, 0x4, R2 ;  /* 0x0000000405061825 */ /* 0x021fca00078e0002 */
[----:B------:R-:W2:Y:S04]  /*06e0*/  @P1 LDG.E R9, desc[UR12][R6.64] ;  /* 0x0000000c06091981 */ /* 0x000ea8000c1e1900 */
[----:B--2---:R0:W-:Y:S01]  /*06f0*/  @P1 STS [UR9+-0x8], R9 ;  /* 0xfffff809ff001988 */ /* 0x0041e20008000809 */
[----:B------:R-:W-:Y:S01]  /*0700*/  @P1 CS2R.32 R13, SR_CLOCKLO ;  /* 0x00000000000d1805 */ /* 0x000fe20000005000 */
[----:B------:R-:W-:-:S05]  /*0710*/  @!P1 IMAD.WIDE.U32 R6, R5, 0x4, R2 ;  /* 0x0000000405069825 */ /* 0x000fca00078e0002 */
[----:B------:R-:W2:Y:S01]  /*0720*/  @!P1 LDG.E R9, desc[UR12][R6.64] ;  /* 0x0000000c06099981 */ /* 0x000ea2000c1e1900 */
[----:B------:R-:W-:Y:S01]  /*0730*/  ISETP.GT.AND P0, PT, R0, -0x2, PT ;  /* 0xfffffffe0000780c */ /* 0x000fe20003f04270 */
[----:B------:R-:W-:-:S05]  /*0740*/  @P1 IMAD.IADD R8, R13, 0x1, -R8 ;  /* 0x000000010d081824 */ /* 0x000fca00078e0a08 */
[----:B------:R-:W-:Y:S07]  /*0750*/  @P1 STS [UR4+-0x8], R8 ;  /* 0xfffff808ff001988 */ /* 0x000fee0008000804 */
[----:B-12---:R-:W-:-:S05]  /*0760*/  @!P0 IMAD.WIDE.U32 R4, R9, 0x4, R2 ;  /* 0x0000000409048825 */ /* 0x006fca00078e0002 */
[----:B------:R-:W2:Y:S01]  /*0770*/  @!P0 LDG.E R11, desc[UR12][R4.64] ;  /* 0x0000000c040b8981 */ /* 0x000ea2000c1e1900 */
[----:B------:R-:W-:Y:S01]  /*0780*/  @P0 CS2R.32 R6, SR_CLOCKLO ;  /* 0x0000000000060805 */ /* 0x000fe20000005000 */
[----:B------:R-:W-:-:S05]  /*0790*/  @P0 IMAD.WIDE.U32 R4, R9, 0x4, R2 ;  /* 0x0000000409040825 */ /* 0x000fca00078e0002 */
[----:B------:R-:W3:Y:S04]  /*07a0*/  @P0 LDG.E R11, desc[UR12][R4.64] ;  /* 0x0000000c040b0981 */ /* 0x000ee8000c1e1900 */
[----:B---3--:R-:W-:Y:S01]  /*07b0*/  @P0 STS [UR9+-0x4], R11 ;  /* 0xfffffc0bff000988 */ /* 0x008fe20008000809 */
[----:B0-----:R-:W-:Y:S02]  /*07c0*/  @P0 CS2R.32 R9, SR_CLOCKLO ;  /* 0x0000000000090805 */ /* 0x001fe40000005000 */
[----:B------:R-:W-:-:S13]  /*07d0*/  ISETP.GT.AND P1, PT, R0, -0x3, PT ;  /* 0xfffffffd0000780c */ /* 0x000fda0003f24270 */
[----:B--2---:R-:W-:-:S05]  /*07e0*/  @!P1 IMAD.WIDE.U32 R4, R11, 0x4, R2 ;  /* 0x000000040b049825 */ /* 0x004fca00078e0002 */
[----:B------:R-:W2:Y:S01]  /*07f0*/  @!P1 LDG.E R7, desc[UR12][R4.64] ;  /* 0x0000000c04079981 */ /* 0x000ea2000c1e1900 */
[----:B------:R-:W-:-:S05]  /*0800*/  @P0 IADD3 R6, PT, PT, -R6, R9, RZ ;  /* 0x0000000906060210 */ /* 0x000fca0007ffe1ff */
[----:B------:R0:W-:Y:S02]  /*0810*/  @P0 STS [UR4+-0x4], R6 ;  /* 0xfffffc06ff000988 */ /* 0x0001e40008000804 */
[----:B0-----:R-:W-:Y:S01]  /*0820*/  @P1 CS2R.32 R6, SR_CLOCKLO ;  /* 0x0000000000061805 */ /* 0x001fe20000005000 */
[----:B------:R-:W-:-:S05]  /*0830*/  @P1 IMAD.WIDE.U32 R4, R11, 0x4, R2 ;  /* 0x000000040b041825 */ /* 0x000fca00078e0002 */
[----:B------:R-:W3:Y:S04]  /*0840*/  @P1 LDG.E R7, desc[UR12][R4.64] ;  /* 0x0000000c04071981 */ /* 0x000ee8000c1e1900 */
[----:B---3--:R-:W-:Y:S01]  /*0850*/  @P1 STS [UR9], R7 ;  /* 0x00000007ff001988 */ /* 0x008fe20008000809 */
[----:B------:R-:W-:Y:S02]  /*0860*/  @P1 CS2R.32 R9, SR_CLOCKLO ;  /* 0x0000000000091805 */ /* 0x000fe40000005000 */
[----:B------:R-:W-:-:S13]  /*0870*/  ISETP.GT.AND P0, PT, R0, -0x4, PT ;  /* 0xfffffffc0000780c */ /* 0x000fda0003f04270 */
[----:B--2---:R-:W-:-:S06]  /*0880*/  @!P0 IMAD.WIDE.U32 R4, R7, 0x4, R2 ;  /* 0x0000000407048825 */ /* 0x004fcc00078e0002 */
[----:B------:R1:W5:Y:S01]  /*0890*/  @!P0 LDG.E R5, desc[UR12][R4.64] ;  /* 0x0000000c04058981 */ /* 0x000362000c1e1900 */
[----:B------:R-:W-:-:S05]  /*08a0*/  @P1 IMAD.IADD R6, R9, 0x1, -R6 ;  /* 0x0000000109061824 */ /* 0x000fca00078e0a06 */
[----:B------:R0:W-:Y:S01]  /*08b0*/  @P1 STS [UR4], R6 ;  /* 0x00000006ff001988 */ /* 0x0001e20008000804 */
[----:B------:R-:W-:Y:S01]  /*08c0*/  @P0 CS2R.32 R4, SR_CLOCKLO ;  /* 0x0000000000040805 */ /* 0x000fe20000005000 */
[----:B0-----:R-:W-:-:S05]  /*08d0*/  @P0 IMAD.WIDE.U32 R6, R7, 0x4, R2 ;  /* 0x0000000407060825 */ /* 0x001fca00078e0002 */
[----:B------:R-:W2:Y:S04]  /*08e0*/  @P0 LDG.E R5, desc[UR12][R6.64] ;  /* 0x0000000c06050981 */ /* 0x000ea8000c1e1900 */
[----:B--2---:R1:W-:Y:S01]  /*08f0*/  @P0 STS [UR9+0x4], R5 ;  /* 0x00000405ff000988 */ /* 0x0043e20008000809 */
[----:B------:R-:W-:-:S05]  /*0900*/  @P0 CS2R.32 R7, SR_CLOCKLO ;  /* 0x0000000000070805 */ /* 0x000fca0000005000 */
[----:B------:R-:W-:Y:S01]  /*0910*/  @P0 IMAD.IADD R4, R7, 0x1, -R4 ;  /* 0x0000000107040824 */ /* 0x000fe200078e0a04 */
[----:B------:R-:W-:Y:S01]  /*0920*/  IADD3 R0, PT, PT, R0, 0x4, RZ ;  /* 0x0000000400007810 */ /* 0x000fe20007ffe0ff */
[----:B------:R-:W-:-:S03]  /*0930*/  UIADD3 UR9, UPT, UPT, UR9, 0x10, URZ ;  /* 0x0000001009097890 */ /* 0x000fc6000fffe0ff */
[----:B------:R1:W-:Y:S01]  /*0940*/  @P0 STS [UR4+0x4], R4 ;  /* 0x00000404ff000988 */ /* 0x0003e20008000804 */
[----:B------:R-:W-:Y:S01]  /*0950*/  UIADD3 UR4, UPT, UPT, UR4, 0x10, URZ ;  /* 0x0000001004047890 */ /* 0x000fe2000fffe0ff */
[----:B------:R-:W-:Y:S11]  /*0960*/  BRA.U UP0, `(.L_x_23) ;  /* 0xfffffffd00487547 */ /* 0x000ff6000b83ffff */
.L_x_22:
[----:B------:R-:W-:-:S09]  /*0970*/  UISETP.NE.AND UP0, UPT, UR8, URZ, UPT ;  /* 0x000000ff0800728c */ /* 0x000fd2000bf05270 */
[----:B------:R-:W-:Y:S05]  /*0980*/  BRA.U !UP0, `(.L_x_21) ;  /* 0x0000000108487547 */ /* 0x000fea000b800000 */
[----:B------:R-:W0:Y:S01]  /*0990*/  LDC.64 R6, c[0x0][0x380] ;  /* 0x0000e000ff067b82 */ /* 0x000e220000000a00 */
[C---:B-1----:R-:W-:Y:S01]  /*09a0*/  LEA R4, R0.reuse, UR6, 0x2 ;  /* 0x0000000600047c11 */ /* 0x042fe2000f8e10ff */
[----:B------:R-:W-:Y:S01]  /*09b0*/  UIADD3 UR8, UPT, UPT, -UR8, URZ, URZ ;  /* 0x000000ff08087290 */ /* 0x000fe2000fffe1ff */
[----:B------:R-:W-:-:S11]  /*09c0*/  LEA R8, R0, UR5, 0x2 ;  /* 0x0000000500087c11 */ /* 0x000fd6000f8e10ff */
.L_x_24:
[----:B0----5:R-:W-:-:S05]  /*09d0*/  IMAD.WIDE.U32 R2, R5, 0x4, R6 ;  /* 0x0000000405027825 */ /* 0x021fca00078e0006 */
[----:B------:R0:W2:Y:S01]  /*09e0*/  LDG.E R5, desc[UR12][R2.64] ;  /* 0x0000000c02057981 */ /* 0x0000a2000c1e1900 */
[----:B------:R-:W-:Y:S01]  /*09f0*/  UIADD3 UR8, UPT, UPT, UR8, 0x1, URZ ;  /* 0x0000000108087890 */ /* 0x000fe2000fffe0ff */
[----:B------:R-:W-:-:S03]  /*0a00*/  ISETP.GT.AND P0, PT, R0, -0x1, PT ;  /* 0xffffffff0000780c */ /* 0x000fc60003f04270 */
[----:B------:R-:W-:-:S10]  /*0a10*/  UISETP.NE.AND UP0, UPT, UR8, URZ, UPT ;  /* 0x000000ff0800728c */ /* 0x000fd4000bf05270 */
[----:B0-----:R-:W-:Y:S01]  /*0a20*/  @P0 CS2R.32 R3, SR_CLOCKLO ;  /* 0x0000000000030805 */ /* 0x001fe20000005000 */
[----:B--2---:R0:W-:Y:S01]  /*0a30*/  @P0 STS [R8], R5 ;  /* 0x0000000508000388 */ /* 0x0041e20000000800 */
[----:B------:R-:W-:-:S05]  /*0a40*/  @P0 CS2R.32 R2, SR_CLOCKLO ;  /* 0x0000000000020805 */ /* 0x000fca0000005000 */
[----:B------:R-:W-:Y:S01]  /*0a50*/  @P0 IMAD.IADD R3, R2, 0x1, -R3 ;  /* 0x0000000102030824 */ /* 0x000fe200078e0a03 */
[----:B------:R-:W-:Y:S01]  /*0a60*/  IADD3 R0, PT, PT, R0, 0x1, RZ ;  /* 0x0000000100007810 */ /* 0x000fe20007ffe0ff */
[----:B0-----:R-:W-:-:S03]  /*0a70*/  VIADD R8, R8, 0x4 ;  /* 0x0000000408087836 */ /* 0x001fc60000000000 */
[----:B------:R0:W-:Y:S02]  /*0a80*/  @P0 STS [R4], R3 ;  /* 0x0000000304000388 */ /* 0x0001e40000000800 */
[----:B0-----:R-:W-:Y:S01]  /*0a90*/  IADD3 R4, PT, PT, R4, 0x4, RZ ;  /* 0x0000000404047810 */ /* 0x001fe20007ffe0ff */
[----:B------:R-:W-:Y:S06]  /*0aa0*/  BRA.U UP0, `(.L_x_24) ;  /* 0xfffffffd00c87547 */ /* 0x000fec000b83ffff */
.L_x_21:
[----:B------:R-:W0:Y:S01]  /*0ab0*/  LDC R3, c[0x0][0x388] ;  /* 0x0000e200ff037b82 */ /* 0x000e220000000800 */
[----:B------:R-:W2:Y:S07]  /*0ac0*/  LDCU.128 UR16, c[0x0][0x390] ;  /* 0x00007200ff1077ac */ /* 0x000eae0008000c00 */
[----:B------:R-:W0:Y:S02]  /*0ad0*/  LDC.64 R6, c[0x0][0x380] ;  /* 0x0000e000ff067b82 */ /* 0x000e240000000a00 */
[----:B0-----:R-:W-:-:S04]  /*0ae0*/  IMAD.WIDE R2, R3, 0x4, R6 ;  /* 0x0000000403027825 */ /* 0x001fc800078e0206 */
[----:B-----5:R-:W-:Y:S01]  /*0af0*/  IMAD.WIDE.U32 R6, R5, 0x4, R6 ;  /* 0x0000000405067825 */ /* 0x020fe200078e0006 */
[----:B------:R0:W-:Y:S05]  /*0b00*/  STG.E desc[UR12][R2.64], R5 ;  /* 0x0000000502007986 */ /* 0x0001ea000c10190c */
[----:B------:R-:W3:Y:S01]  /*0b10*/  LDG.E R7, desc[UR12][R6.64] ;  /* 0x0000000c06077981 */ /* 0x000ee2000c1e1900 */
[----:B------:R-:W-:Y:S02]  /*0b20*/  UIADD3 UR5, UPT, UPT, UR5, 0x20, URZ ;  /* 0x0000002005057890 */ /* 0x000fe4000fffe0ff */
[----:B------:R-:W-:Y:S01]  /*0b30*/  UIADD3 UR6, UPT, UPT, UR6, 0x20, URZ ;  /* 0x0000002006067890 */ /* 0x000fe2000fffe0ff */
[----:B------:R-:W-:Y:S01]  /*0b40*/  UMOV UR7, 0x20 ;  /* 0x0000002000077882 */ /* 0x000fe20000000000 */
[----:B------:R-:W-:Y:S01]  /*0b50*/  UMOV UR4, URZ ;  /* 0x000000ff00047c82 */ /* 0x000fe20008000000 */
[----:B--23--:R0:W-:Y:S09]  /*0b60*/  STG.E desc[UR12][R2.64+0x4], R7 ;  /* 0x0000040702007986 */ /* 0x00c1f2000c10190c */
.L_x_25:
[----:B----4-:R-:W2:Y:S01]  /*0b70*/  LDS.128 R24, [UR5+-0x20] ;  /* 0xffffe005ff187984 */ /* 0x010ea20008000c00 */
[----:B------:R-:W-:Y:S02]  /*0b80*/  UIADD3 UR8, UP0, UPT, UR7, UR18, URZ ;  /* 0x0000001207087290 */ /* 0x000fe4000ff1e0ff */
[----:B------:R-:W-:Y:S01]  /*0b90*/  UIADD3 UR10, UP1, UPT, UR7, UR16, URZ ;  /* 0x00000010070a7290 */ /* 0x000fe2000ff3e0ff */
[----:B------:R-:W3:Y:S01]  /*0ba0*/  LDS.128 R20, [UR6+-0x20] ;  /* 0xffffe006ff147984 */ /* 0x000ee20008000c00 */
[----:B------:R-:W-:Y:S02]  /*0bb0*/  UIADD3.X UR9, UPT, UPT, UR4, UR19, URZ, UP0, !UPT ;  /* 0x0000001304097290 */ /* 0x000fe400087fe4ff */
[----:B------:R-:W-:Y:S01]  /*0bc0*/  UIADD3.X UR11, UPT, UPT, UR4, UR17, URZ, UP1, !UPT ;  /* 0x00000011040b7290 */ /* 0x000fe20008ffe4ff */
[----:B------:R-:W4:Y:S01]  /*0bd0*/  LDS.128 R8, [UR5+-0x10] ;  /* 0xfffff005ff087984 */ /* 0x000f220008000c00 */
[----:B------:R-:W-:Y:S01]  /*0be0*/  IMAD.U32 R28, RZ, RZ, UR8 ;  /* 0x00000008ff1c7e24 */ /* 0x000fe2000f8e00ff */
[----:B------:R-:W-:Y:S01]  /*0bf0*/  UIADD3 UR7, UP0, UPT, UR7, 0x40, URZ ;  /* 0x0000004007077890 */ /* 0x000fe2000ff1e0ff */
[----:B------:R-:W-:Y:S01]  /*0c00*/  MOV R29, UR9 ;  /* 0x00000009001d7c02 */ /* 0x000fe20008000f00 */
[----:B01----:R-:W0:Y:S01]  /*0c10*/  LDS.128 R4, [UR6+-0x10] ;  /* 0xfffff006ff047984 */ /* 0x003e220008000c00 */
[----:B------:R-:W-:Y:S01]  /*0c20*/  IMAD.U32 R2, RZ, RZ, UR10 ;  /* 0x0000000aff027e24 */ /* 0x000fe2000f8e00ff */
[----:B------:R-:W-:Y:S01]  /*0c30*/  MOV R3, UR11 ;  /* 0x0000000b00037c02 */ /* 0x000fe20008000f00 */
[----:B------:R-:W-:Y:S01]  /*0c40*/  UIADD3.X UR4, UPT, UPT, URZ, UR4, URZ, UP0, !UPT ;  /* 0x00000004ff047290 */ /* 0x000fe200087fe4ff */
[----:B------:R-:W1:Y:S01]  /*0c50*/  LDS.128 R16, [UR5] ;  /* 0x00000005ff107984 */ /* 0x000e620008000c00 */
[----:B------:R-:W-:-:S03]  /*0c60*/  UISETP.NE.U32.AND UP0, UPT, UR7, 0x6020, UPT ;  /* 0x000060200700788c */ /* 0x000fc6000bf05070 */
[----:B------:R-:W5:Y:S01]  /*0c70*/  LDS.128 R12, [UR6] ;  /* 0x00000006ff0c7984 */ /* 0x000f620008000c00 */
        /* <DEDUP_REMOVED lines=13> */
[----:B----4-:R4:W-:Y:S04]  /*0d50*/  STG.E desc[UR12][R28.64+-0x10], R8 ;  /* 0xfffff0081c007986 */ /* 0x0109e8000c10190c */
[----:B0-----:R4:W-:Y:S04]  /*0d60*/  STG.E desc[UR12][R2.64+-0x10], R4 ;  /* 0xfffff00402007986 */ /* 0x0019e8000c10190c */
[----:B------:R4:W-:Y:S04]  /*0d70*/  STG.E desc[UR12][R28.64+-0xc], R9 ;  /* 0xfffff4091c007986 */ /* 0x0009e8000c10190c */
[----:B------:R4:W-:Y:S04]  /*0d80*/  STG.E desc[UR12][R2.64+-0xc], R5 ;  /* 0xfffff40502007986 */ /* 0x0009e8000c10190c */
[----:B------:R4:W-:Y:S04]  /*0d90*/  STG.E desc[UR12][R28.64+-0x8], R10 ;  /* 0xfffff80a1c007986 */ /* 0x0009e8000c10190c */
[----:B------:R4:W-:Y:S04]  /*0da0*/  STG.E desc[UR12][R2.64+-0x8], R6 ;  /* 0xfffff80602007986 */ /* 0x0009e8000c10190c */
[----:B------:R4:W-:Y:S04]  /*0db0*/  STG.E desc[UR12][R28.64+-0x4], R11 ;  /* 0xfffffc0b1c007986 */ /* 0x0009e8000c10190c */
[----:B------:R4:W-:Y:S04]  /*0dc0*/  STG.E desc[UR12][R2.64+-0x4], R7 ;  /* 0xfffffc0702007986 */ /* 0x0009e8000c10190c */
[----:B-1----:R4:W-:Y:S04]  /*0dd0*/  STG.E desc[UR12][R28.64], R16 ;  /* 0x000000101c007986 */ /* 0x0029e8000c10190c */
[----:B-----5:R4:W-:Y:S04]  /*0de0*/  STG.E desc[UR12][R2.64], R12 ;  /* 0x0000000c02007986 */ /* 0x0209e8000c10190c */
        /* <DEDUP_REMOVED lines=16> */
.L_x_26:
        /* <DEDUP_REMOVED lines=9> */
.L_x_30:


//--------------------- .nv.shared._Z25global_latency_l1_texturePjyiS_S_m --------------------------
	.section	.nv.shared._Z25global_latency_l1_texturePjyiS_S_m,"aw",@nobits
	.sectionflags	@""
	.align	4
.nv.shared._Z25global_latency_l1_texturePjyiS_S_m:
	.zero		50176


//--------------------- .nv.shared.reserved.0     --------------------------
	.section	.nv.shared.reserved.0,"aw",@nobits
	.weak		__nv_reservedSMEM_offset_0_alias
	.size		__nv_reservedSMEM_offset_0_alias, 0, 64
	.other		__nv_reservedSMEM_offset_0_alias,@"STO_CUDA_RESERVED_SHARED STV_DEFAULT"
__nv_reservedSMEM_offset_0_alias:
	.zero		0
	.zero		64


//--------------------- .nv.shared._Z26global_latency_l1_readonlyPKjiPjS1_m --------------------------
	.section	.nv.shared._Z26global_latency_l1_readonlyPKjiPjS1_m,"aw",@nobits
	.sectionflags	@""
	.align	4
.nv.shared._Z26global_latency_l1_readonlyPKjiPjS1_m:
	.zero		50176


//--------------------- .nv.shared._Z25global_latency_compressedPjiS_S_m --------------------------
	.section	.nv.shared._Z25global_latency_compressedPjiS_S_m,"aw",@nobits
	.sectionflags	@""
.nv.shared._Z25global_latency_compressedPjiS_S_m:
	.zero		50176


//--------------------- .nv.shared._Z22global_latency_l1_dataPjiS_S_m --------------------------
	.section	.nv.shared._Z22global_latency_l1_dataPjiS_S_m,"aw",@nobits
	.sectionflags	@""
	.align	4
.nv.shared._Z22global_latency_l1_dataPjiS_S_m:
	.zero		50176


//--------------------- .nv.constant0._Z25global_latency_l1_texturePjyiS_S_m --------------------------
	.section	.nv.constant0._Z25global_latency_l1_texturePjyiS_S_m,"a",@progbits
	.sectionflags	@""
	.align	4
.nv.constant0._Z25global_latency_l1_texturePjyiS_S_m:
	.zero		944


//--------------------- .nv.constant0._Z26global_latency_l1_readonlyPKjiPjS1_m --------------------------
	.section	.nv.constant0._Z26global_latency_l1_readonlyPKjiPjS1_m,"a",@progbits
	.sectionflags	@""
	.align	4
.nv.constant0._Z26global_latency_l1_readonlyPKjiPjS1_m:
	.zero		936


//--------------------- .nv.constant0._Z25global_latency_compressedPjiS_S_m --------------------------
	.section	.nv.constant0._Z25global_latency_compressedPjiS_S_m,"a",@progbits
	.sectionflags	@""
	.align	4
.nv.constant0._Z25global_latency_compressedPjiS_S_m:
	.zero		936


//--------------------- .nv.constant0._Z22global_latency_l1_dataPjiS_S_m --------------------------
	.section	.nv.constant0._Z22global_latency_l1_dataPjiS_S_m,"a",@progbits
	.sectionflags	@""
	.align	4
.nv.constant0._Z22global_latency_l1_dataPjiS_S_m:
	.zero		936


//--------------------- SYMBOLS --------------------------

	.type		.nv.reservedSmem.offset0,@object
	.size		.nv.reservedSmem.offset0,0x4
	.type		.nv.reservedSmem.cap,@object
	.size		.nv.reservedSmem.cap,0x4
